	.target	sm_90a

	.elftype	@"ET_EXEC"


//--------------------- .note.nv.tkinfo           --------------------------
	.section	.note.nv.tkinfo,"",@"SHT_NOTE"
	.sectionflags	@"SHF_NOTE_NV_TKINFO"
	.tkinfo
        /*0018*/ 	.word	0x00000002
        /*0030*/ 	.string	""
        /*0030*/ 	.string	"ptxas"
        /*0030*/ 	.string	"Cuda compilation tools, release 13.0, V13.0.88"
        /*0030*/ 	.string	"Build cuda_13.0.r13.0/compiler.36424714_0"
        /*0030*/ 	.string	"-arch sm_90a -m 64 "



//--------------------- .note.nv.cuinfo           --------------------------
	.section	.note.nv.cuinfo,"",@"SHT_NOTE"
	.sectionflags	@"SHF_NOTE_NV_CUINFO"
        /*0018*/ 	.short	0x0002
        /*001a*/ 	.short	0x005a
        /*001c*/ 	.short	0x0082
	.zero		2


//--------------------- .nv.info                  --------------------------
	.section	.nv.info,"",@"SHT_CUDA_INFO"
	.align	4


	//----- nvinfo : EIATTR_REGCOUNT
	.align		4
        /*0000*/ 	.byte	0x04, 0x2f
        /*0002*/ 	.short	(.L_12 - .L_11)
	.align		4
.L_11:
        /*0004*/ 	.word	index@(_ZN7cutlass13device_kernelINS_4gemm6kernel13GemmUniversalIN4cute5tupleIJiiiiEEENS1_10collective13CollectiveMmaINS1_37MainloopSm90TmaGmmaWarpSpecializedFP8ILi90ENS5_IJNS4_1CILi1EEESB_SB_EEENS1_32KernelTmaWarpSpecializedPingpongEEENS5_IJNSA_ILi64EEENSA_ILi16EEENSA_ILi32EEEEEENS_12float_e4m3_tENS5_IJlSB_lEEESJ_SK_NS4_8TiledMMAINS4_8MMA_AtomIJNS4_4SM904GMMA30MMA_64x16x32_F32E4M3E4M3_SS_TNILNSO_7ScaleInE1ELSQ_1EEEEEENS4_6LayoutISC_NS5_IJNSA_ILi0EEESU_SU_EEEEENS5_IJNS4_10UnderscoreESX_SX_EEEEENS4_13SM90_TMA_LOADENS4_14ComposedLayoutINS4_7SwizzleILi1ELi4ELi3EEENS4_18smem_ptr_flag_bitsILi8EEENST_INS5_IJNSA_ILi8EEESH_EEENS5_IJSH_SB_EEEEEEEvNS4_8identityES10_S1A_vS1B_EENS_8epilogue10collective6detail29Sm90TmaWarpSpecializedAdapterINS1E_15DefaultEpilogueISJ_SK_SK_NS1D_6thread17LinearCombinationISJ_Li1EffLNS1I_9ScaleType4KindE0ELNS_15FloatRoundStyleE2ESJ_EENS1_15EpilogueDefaultEEEEEvvEEEEvNT_6ParamsE)
        /*0008*/ 	.word	0x000000a8


	//----- nvinfo : EIATTR_FRAME_SIZE
	.align		4
.L_12:
        /*000c*/ 	.byte	0x04, 0x11
        /*000e*/ 	.short	(.L_14 - .L_13)
	.align		4
.L_13:
        /*0010*/ 	.word	index@(_ZN7cutlass13device_kernelINS_4gemm6kernel13GemmUniversalIN4cute5tupleIJiiiiEEENS1_10collective13CollectiveMmaINS1_37MainloopSm90TmaGmmaWarpSpecializedFP8ILi90ENS5_IJNS4_1CILi1EEESB_SB_EEENS1_32KernelTmaWarpSpecializedPingpongEEENS5_IJNSA_ILi64EEENSA_ILi16EEENSA_ILi32EEEEEENS_12float_e4m3_tENS5_IJlSB_lEEESJ_SK_NS4_8TiledMMAINS4_8MMA_AtomIJNS4_4SM904GMMA30MMA_64x16x32_F32E4M3E4M3_SS_TNILNSO_7ScaleInE1ELSQ_1EEEEEENS4_6LayoutISC_NS5_IJNSA_ILi0EEESU_SU_EEEEENS5_IJNS4_10UnderscoreESX_SX_EEEEENS4_13SM90_TMA_LOADENS4_14ComposedLayoutINS4_7SwizzleILi1ELi4ELi3EEENS4_18smem_ptr_flag_bitsILi8EEENST_INS5_IJNSA_ILi8EEESH_EEENS5_IJSH_SB_EEEEEEEvNS4_8identityES10_S1A_vS1B_EENS_8epilogue10collective6detail29Sm90TmaWarpSpecializedAdapterINS1E_15DefaultEpilogueISJ_SK_SK_NS1D_6thread17LinearCombinationISJ_Li1EffLNS1I_9ScaleType4KindE0ELNS_15FloatRoundStyleE2ESJ_EENS1_15EpilogueDefaultEEEEEvvEEEEvNT_6ParamsE)
        /*0014*/ 	.word	0x00000000


	//----- nvinfo : EIATTR_MIN_STACK_SIZE
	.align		4
.L_14:
        /*0018*/ 	.byte	0x04, 0x12
        /*001a*/ 	.short	(.L_16 - .L_15)
	.align		4
.L_15:
        /*001c*/ 	.word	index@(_ZN7cutlass13device_kernelINS_4gemm6kernel13GemmUniversalIN4cute5tupleIJiiiiEEENS1_10collective13CollectiveMmaINS1_37MainloopSm90TmaGmmaWarpSpecializedFP8ILi90ENS5_IJNS4_1CILi1EEESB_SB_EEENS1_32KernelTmaWarpSpecializedPingpongEEENS5_IJNSA_ILi64EEENSA_ILi16EEENSA_ILi32EEEEEENS_12float_e4m3_tENS5_IJlSB_lEEESJ_SK_NS4_8TiledMMAINS4_8MMA_AtomIJNS4_4SM904GMMA30MMA_64x16x32_F32E4M3E4M3_SS_TNILNSO_7ScaleInE1ELSQ_1EEEEEENS4_6LayoutISC_NS5_IJNSA_ILi0EEESU_SU_EEEEENS5_IJNS4_10UnderscoreESX_SX_EEEEENS4_13SM90_TMA_LOADENS4_14ComposedLayoutINS4_7SwizzleILi1ELi4ELi3EEENS4_18smem_ptr_flag_bitsILi8EEENST_INS5_IJNSA_ILi8EEESH_EEENS5_IJSH_SB_EEEEEEEvNS4_8identityES10_S1A_vS1B_EENS_8epilogue10collective6detail29Sm90TmaWarpSpecializedAdapterINS1E_15DefaultEpilogueISJ_SK_SK_NS1D_6thread17LinearCombinationISJ_Li1EffLNS1I_9ScaleType4KindE0ELNS_15FloatRoundStyleE2ESJ_EENS1_15EpilogueDefaultEEEEEvvEEEEvNT_6ParamsE)
        /*0020*/ 	.word	0x00000000
.L_16:


//--------------------- .nv.compat                --------------------------
	.section	.nv.compat,"",@"SHT_CUDA_COMPAT_INFO"
	.align	4
        /*0000*/ 	.byte	0x02, 0x09, 0x01, 0x00, 0x02, 0x02, 0x04, 0x00, 0x02, 0x05, 0x05, 0x00, 0x03, 0x07, 0x01, 0x01
        /*0010*/ 	.byte	0x02, 0x03, 0x01, 0x00, 0x02, 0x06, 0x01, 0x00, 0x04, 0x0b, 0x08, 0x00, 0x00, 0x00, 0x00, 0x00
        /*0020*/ 	.byte	0x00, 0x00, 0x00, 0x00


//--------------------- .nv.info._ZN7cutlass13device_kernelINS_4gemm6kernel13GemmUniversalIN4cute5tupleIJiiiiEEENS1_10collective13CollectiveMmaINS1_37MainloopSm90TmaGmmaWarpSpecializedFP8ILi90ENS5_IJNS4_1CILi1EEESB_SB_EEENS1_32KernelTmaWarpSpecializedPingpongEEENS5_IJNSA_ILi64EEENSA_ILi16EEENSA_ILi32EEEEEENS_12float_e4m3_tENS5_IJlSB_lEEESJ_SK_NS4_8TiledMMAINS4_8MMA_AtomIJNS4_4SM904GMMA30MMA_64x16x32_F32E4M3E4M3_SS_TNILNSO_7ScaleInE1ELSQ_1EEEEEENS4_6LayoutISC_NS5_IJNSA_ILi0EEESU_SU_EEEEENS5_IJNS4_10UnderscoreESX_SX_EEEEENS4_13SM90_TMA_LOADENS4_14ComposedLayoutINS4_7SwizzleILi1ELi4ELi3EEENS4_18smem_ptr_flag_bitsILi8EEENST_INS5_IJNSA_ILi8EEESH_EEENS5_IJSH_SB_EEEEEEEvNS4_8identityES10_S1A_vS1B_EENS_8epilogue10collective6detail29Sm90TmaWarpSpecializedAdapterINS1E_15DefaultEpilogueISJ_SK_SK_NS1D_6thread17LinearCombinationISJ_Li1EffLNS1I_9ScaleType4KindE0ELNS_15FloatRoundStyleE2ESJ_EENS1_15EpilogueDefaultEEEEEvvEEEEvNT_6ParamsE --------------------------
	.section	.nv.info._ZN7cutlass13device_kernelINS_4gemm6kernel13GemmUniversalIN4cute5tupleIJiiiiEEENS1_10collective13CollectiveMmaINS1_37MainloopSm90TmaGmmaWarpSpecializedFP8ILi90ENS5_IJNS4_1CILi1EEESB_SB_EEENS1_32KernelTmaWarpSpecializedPingpongEEENS5_IJNSA_ILi64EEENSA_ILi16EEENSA_ILi32EEEEEENS_12float_e4m3_tENS5_IJlSB_lEEESJ_SK_NS4_8TiledMMAINS4_8MMA_AtomIJNS4_4SM904GMMA30MMA_64x16x32_F32E4M3E4M3_SS_TNILNSO_7ScaleInE1ELSQ_1EEEEEENS4_6LayoutISC_NS5_IJNSA_ILi0EEESU_SU_EEEEENS5_IJNS4_10UnderscoreESX_SX_EEEEENS4_13SM90_TMA_LOADENS4_14ComposedLayoutINS4_7SwizzleILi1ELi4ELi3EEENS4_18smem_ptr_flag_bitsILi8EEENST_INS5_IJNSA_ILi8EEESH_EEENS5_IJSH_SB_EEEEEEEvNS4_8identityES10_S1A_vS1B_EENS_8epilogue10collective6detail29Sm90TmaWarpSpecializedAdapterINS1E_15DefaultEpilogueISJ_SK_SK_NS1D_6thread17LinearCombinationISJ_Li1EffLNS1I_9ScaleType4KindE0ELNS_15FloatRoundStyleE2ESJ_EENS1_15EpilogueDefaultEEEEEvvEEEEvNT_6ParamsE,"",@"SHT_CUDA_INFO"
	.sectionflags	@""
	.align	4


	//----- nvinfo : EIATTR_CUDA_API_VERSION
	.align		4
        /*0000*/ 	.byte	0x04, 0x37
        /*0002*/ 	.short	(.L_18 - .L_17)
.L_17:
        /*0004*/ 	.word	0x00000082


	//----- nvinfo : EIATTR_KPARAM_INFO
	.align		4
.L_18:
        /*0008*/ 	.byte	0x04, 0x17
        /*000a*/ 	.short	(.L_20 - .L_19)
.L_19:
        /*000c*/ 	.word	0x00000000
        /*0010*/ 	.short	0x0000
        /*0012*/ 	.short	0x0070
        /*0014*/ 	.byte	0x00, 0xf0, 0x01, 0x10


	//----- nvinfo : EIATTR_SPARSE_MMA_MASK
	.align		4
.L_20:
        /*0018*/ 	.byte	0x03, 0x50
        /*001a*/ 	.short	0x0000


	//----- nvinfo : EIATTR_MAXREG_COUNT
	.align		4
        /*001c*/ 	.byte	0x03, 0x1b
        /*001e*/ 	.short	0x00a8


	//----- nvinfo : EIATTR_NUM_BARRIERS
	.align		4
        /*0020*/ 	.byte	0x02, 0x4c
        /*0022*/ 	.byte	0x01
	.zero		1


	//----- nvinfo : EIATTR_MERCURY_ISA_VERSION
	.align		4
        /*0024*/ 	.byte	0x03, 0x5f
        /*0026*/ 	.short	0x0101


	//----- nvinfo : EIATTR_INT_WARP_WIDE_INSTR_OFFSETS
	.align		4
        /*0028*/ 	.byte	0x04, 0x31
        /*002a*/ 	.short	(.L_22 - .L_21)


	//   ....[0]....
.L_21:
        /*002c*/ 	.word	0x00000ef0


	//   ....[1]....
        /*0030*/ 	.word	0x00000f10


	//   ....[2]....
        /*0034*/ 	.word	0x00000f90


	//   ....[3]....
        /*0038*/ 	.word	0x00000fa0


	//   ....[4]....
        /*003c*/ 	.word	0x00000fb0


	//   ....[5]....
        /*0040*/ 	.word	0x00000fd0


	//   ....[6]....
        /*0044*/ 	.word	0x00001020


	//   ....[7]....
        /*0048*/ 	.word	0x00001050


	//----- nvinfo : EIATTR_COOP_GROUP_MASK_REGIDS
	.align		4
.L_22:
        /*004c*/ 	.byte	0x04, 0x29
        /*004e*/ 	.short	(.L_24 - .L_23)


	//   ....[0]....
.L_23:
        /*0050*/ 	.word	0xffffffff


	//   ....[1]....
        /*0054*/ 	.word	0xffffffff


	//   ....[2]....
        /*0058*/ 	.word	0xffffffff


	//   ....[3]....
        /*005c*/ 	.word	0xffffffff


	//   ....[4]....
        /*0060*/ 	.word	0xffffffff


	//   ....[5]....
        /*0064*/ 	.word	0xffffffff


	//----- nvinfo : EIATTR_COOP_GROUP_INSTR_OFFSETS
	.align		4
.L_24:
        /*0068*/ 	.byte	0x04, 0x28
        /*006a*/ 	.short	(.L_26 - .L_25)


	//   ....[0]....
.L_25:
        /*006c*/ 	.word	0x00000060


	//   ....[1]....
        /*0070*/ 	.word	0x00000070


	//   ....[2]....
        /*0074*/ 	.word	0x00000130


	//   ....[3]....
        /*0078*/ 	.word	0x00000db0


	//   ....[4]....
        /*007c*/ 	.word	0x00000df0


	//   ....[5]....
        /*0080*/ 	.word	0x00000e30


	//----- nvinfo : EIATTR_REG_RECONFIG
	.align		4
.L_26:
        /*0084*/ 	.byte	0x01, 0x54
	.zero		2


	//----- nvinfo : EIATTR_MBARRIER_INSTR_OFFSETS
	.align		4
        /*0088*/ 	.byte	0x04, 0x39
        /*008a*/ 	.short	(.L_28 - .L_27)


	//   ....[0]....
.L_27:
        /*008c*/ 	.word	0x00000250
        /*0090*/ 	.word	0x000000ff
        /*0094*/ 	.word	0x00000000
        /*0098*/ 	.short	0x0100
        /*009a*/ 	.byte	0x08
	.zero		1


	//   ....[1]....
        /*009c*/ 	.word	0x00000260
        /*00a0*/ 	.word	0x000000ff
        /*00a4*/ 	.word	0x000002d0
        /*00a8*/ 	.short	0x0100
        /*00aa*/ 	.byte	0x08
	.zero		1


	//   ....[2]....
        /*00ac*/ 	.word	0x00000270
        /*00b0*/ 	.word	0x000000ff
        /*00b4*/ 	.word	0x00000008
        /*00b8*/ 	.short	0x0100
        /*00ba*/ 	.byte	0x08
	.zero		1


	//   ....[3]....
        /*00bc*/ 	.word	0x00000280
        /*00c0*/ 	.word	0x000000ff
        /*00c4*/ 	.word	0x000002d8
        /*00c8*/ 	.short	0x0100
        /*00ca*/ 	.byte	0x08
	.zero		1


	//   ....[4]....
        /*00cc*/ 	.word	0x00000290
        /*00d0*/ 	.word	0x000000ff
        /*00d4*/ 	.word	0x00000010
        /*00d8*/ 	.short	0x0100
        /*00da*/ 	.byte	0x08
	.zero		1


	//   ....[5]....
        /*00dc*/ 	.word	0x000002a0
        /*00e0*/ 	.word	0x000000ff
        /*00e4*/ 	.word	0x000002e0
        /*00e8*/ 	.short	0x0100
        /*00ea*/ 	.byte	0x08
	.zero		1


	//   ....[6]....
        /*00ec*/ 	.word	0x000002b0
        /*00f0*/ 	.word	0x000000ff
        /*00f4*/ 	.word	0x00000018
        /*00f8*/ 	.short	0x0100
        /*00fa*/ 	.byte	0x08
	.zero		1


	//   ....[7]....
        /*00fc*/ 	.word	0x000002c0
        /*0100*/ 	.word	0x000000ff
        /*0104*/ 	.word	0x000002e8
        /*0108*/ 	.short	0x0100
        /*010a*/ 	.byte	0x08
	.zero		1


	//   ....[8]....
        /*010c*/ 	.word	0x000002d0
        /*0110*/ 	.word	0x000000ff
        /*0114*/ 	.word	0x00000020
        /*0118*/ 	.short	0x0100
        /*011a*/ 	.byte	0x08
	.zero		1


	//   ....[9]....
        /*011c*/ 	.word	0x000002e0
        /*0120*/ 	.word	0x000000ff
        /*0124*/ 	.word	0x000002f0
        /*0128*/ 	.short	0x0100
        /*012a*/ 	.byte	0x08
	.zero		1


	//   ....[10]....
        /*012c*/ 	.word	0x000002f0
        /*0130*/ 	.word	0x000000ff
        /*0134*/ 	.word	0x00000028
        /*0138*/ 	.short	0x0100
        /*013a*/ 	.byte	0x08
	.zero		1


	//   ....[11]....
        /*013c*/ 	.word	0x00000300
        /*0140*/ 	.word	0x000000ff
        /*0144*/ 	.word	0x000002f8
        /*0148*/ 	.short	0x0100
        /*014a*/ 	.byte	0x08
	.zero		1


	//   ....[12]....
        /*014c*/ 	.word	0x00000310
        /*0150*/ 	.word	0x000000ff
        /*0154*/ 	.word	0x00000030
        /*0158*/ 	.short	0x0100
        /*015a*/ 	.byte	0x08
	.zero		1


	//   ....[13]....
        /*015c*/ 	.word	0x00000320
        /*0160*/ 	.word	0x000000ff
        /*0164*/ 	.word	0x00000300
        /*0168*/ 	.short	0x0100
        /*016a*/ 	.byte	0x08
	.zero		1


	//   ....[14]....
        /*016c*/ 	.word	0x00000330
        /*0170*/ 	.word	0x000000ff
        /*0174*/ 	.word	0x00000038
        /*0178*/ 	.short	0x0100
        /*017a*/ 	.byte	0x08
	.zero		1


	//   ....[15]....
        /*017c*/ 	.word	0x00000340
        /*0180*/ 	.word	0x000000ff
        /*0184*/ 	.word	0x00000308
        /*0188*/ 	.short	0x0100
        /*018a*/ 	.byte	0x08
	.zero		1


	//   ....[16]....
        /*018c*/ 	.word	0x00000350
        /*0190*/ 	.word	0x000000ff
        /*0194*/ 	.word	0x00000040
        /*0198*/ 	.short	0x0100
        /*019a*/ 	.byte	0x08
	.zero		1


	//   ....[17]....
        /*019c*/ 	.word	0x00000360
        /*01a0*/ 	.word	0x000000ff
        /*01a4*/ 	.word	0x00000310
        /*01a8*/ 	.short	0x0100
        /*01aa*/ 	.byte	0x08
	.zero		1


	//   ....[18]....
        /*01ac*/ 	.word	0x00000370
        /*01b0*/ 	.word	0x000000ff
        /*01b4*/ 	.word	0x00000048
        /*01b8*/ 	.short	0x0100
        /*01ba*/ 	.byte	0x08
	.zero		1


	//   ....[19]....
        /*01bc*/ 	.word	0x00000380
        /*01c0*/ 	.word	0x000000ff
        /*01c4*/ 	.word	0x00000318
        /*01c8*/ 	.short	0x0100
        /*01ca*/ 	.byte	0x08
	.zero		1


	//   ....[20]....
        /*01cc*/ 	.word	0x00000390
        /*01d0*/ 	.word	0x000000ff
        /*01d4*/ 	.word	0x00000050
        /*01d8*/ 	.short	0x0100
        /*01da*/ 	.byte	0x08
	.zero		1


	//   ....[21]....
        /*01dc*/ 	.word	0x000003a0
        /*01e0*/ 	.word	0x000000ff
        /*01e4*/ 	.word	0x00000320
        /*01e8*/ 	.short	0x0100
        /*01ea*/ 	.byte	0x08
	.zero		1


	//   ....[22]....
        /*01ec*/ 	.word	0x000003b0
        /*01f0*/ 	.word	0x000000ff
        /*01f4*/ 	.word	0x00000058
        /*01f8*/ 	.short	0x0100
        /*01fa*/ 	.byte	0x08
	.zero		1


	//   ....[23]....
        /*01fc*/ 	.word	0x000003c0
        /*0200*/ 	.word	0x000000ff
        /*0204*/ 	.word	0x00000328
        /*0208*/ 	.short	0x0100
        /*020a*/ 	.byte	0x08
	.zero		1


	//   ....[24]....
        /*020c*/ 	.word	0x000003d0
        /*0210*/ 	.word	0x000000ff
        /*0214*/ 	.word	0x00000060
        /*0218*/ 	.short	0x0100
        /*021a*/ 	.byte	0x08
	.zero		1


	//   ....[25]....
        /*021c*/ 	.word	0x000003e0
        /*0220*/ 	.word	0x000000ff
        /*0224*/ 	.word	0x00000330
        /*0228*/ 	.short	0x0100
        /*022a*/ 	.byte	0x08
	.zero		1


	//   ....[26]....
        /*022c*/ 	.word	0x000003f0
        /*0230*/ 	.word	0x000000ff
        /*0234*/ 	.word	0x00000068
        /*0238*/ 	.short	0x0100
        /*023a*/ 	.byte	0x08
	.zero		1


	//   ....[27]....
        /*023c*/ 	.word	0x00000400
        /*0240*/ 	.word	0x000000ff
        /*0244*/ 	.word	0x00000338
        /*0248*/ 	.short	0x0100
        /*024a*/ 	.byte	0x08
	.zero		1


	//   ....[28]....
        /*024c*/ 	.word	0x00000410
        /*0250*/ 	.word	0x000000ff
        /*0254*/ 	.word	0x00000070
        /*0258*/ 	.short	0x0100
        /*025a*/ 	.byte	0x08
	.zero		1


	//   ....[29]....
        /*025c*/ 	.word	0x00000420
        /*0260*/ 	.word	0x000000ff
        /*0264*/ 	.word	0x00000340
        /*0268*/ 	.short	0x0100
        /*026a*/ 	.byte	0x08
	.zero		1


	//   ....[30]....
        /*026c*/ 	.word	0x00000430
        /*0270*/ 	.word	0x000000ff
        /*0274*/ 	.word	0x00000078
        /*0278*/ 	.short	0x0100
        /*027a*/ 	.byte	0x08
	.zero		1


	//   ....[31]....
        /*027c*/ 	.word	0x00000440
        /*0280*/ 	.word	0x000000ff
        /*0284*/ 	.word	0x00000348
        /*0288*/ 	.short	0x0100
        /*028a*/ 	.byte	0x08
	.zero		1


	//   ....[32]....
        /*028c*/ 	.word	0x00000450
        /*0290*/ 	.word	0x000000ff
        /*0294*/ 	.word	0x00000080
        /*0298*/ 	.short	0x0100
        /*029a*/ 	.byte	0x08
	.zero		1


	//   ....[33]....
        /*029c*/ 	.word	0x00000460
        /*02a0*/ 	.word	0x000000ff
        /*02a4*/ 	.word	0x00000350
        /*02a8*/ 	.short	0x0100
        /*02aa*/ 	.byte	0x08
	.zero		1


	//   ....[34]....
        /*02ac*/ 	.word	0x00000470
        /*02b0*/ 	.word	0x000000ff
        /*02b4*/ 	.word	0x00000088
        /*02b8*/ 	.short	0x0100
        /*02ba*/ 	.byte	0x08
	.zero		1


	//   ....[35]....
        /*02bc*/ 	.word	0x00000480
        /*02c0*/ 	.word	0x000000ff
        /*02c4*/ 	.word	0x00000358
        /*02c8*/ 	.short	0x0100
        /*02ca*/ 	.byte	0x08
	.zero		1


	//   ....[36]....
        /*02cc*/ 	.word	0x00000490
        /*02d0*/ 	.word	0x000000ff
        /*02d4*/ 	.word	0x00000090
        /*02d8*/ 	.short	0x0100
        /*02da*/ 	.byte	0x08
	.zero		1


	//   ....[37]....
        /*02dc*/ 	.word	0x000004a0
        /*02e0*/ 	.word	0x000000ff
        /*02e4*/ 	.word	0x00000360
        /*02e8*/ 	.short	0x0100
        /*02ea*/ 	.byte	0x08
	.zero		1


	//   ....[38]....
        /*02ec*/ 	.word	0x000004b0
        /*02f0*/ 	.word	0x000000ff
        /*02f4*/ 	.word	0x00000098
        /*02f8*/ 	.short	0x0100
        /*02fa*/ 	.byte	0x08
	.zero		1


	//   ....[39]....
        /*02fc*/ 	.word	0x000004c0
        /*0300*/ 	.word	0x000000ff
        /*0304*/ 	.word	0x00000368
        /*0308*/ 	.short	0x0100
        /*030a*/ 	.byte	0x08
	.zero		1


	//   ....[40]....
        /*030c*/ 	.word	0x000004d0
        /*0310*/ 	.word	0x000000ff
        /*0314*/ 	.word	0x000000a0
        /*0318*/ 	.short	0x0100
        /*031a*/ 	.byte	0x08
	.zero		1


	//   ....[41]....
        /*031c*/ 	.word	0x000004e0
        /*0320*/ 	.word	0x000000ff
        /*0324*/ 	.word	0x00000370
        /*0328*/ 	.short	0x0100
        /*032a*/ 	.byte	0x08
	.zero		1


	//   ....[42]....
        /*032c*/ 	.word	0x000004f0
        /*0330*/ 	.word	0x000000ff
        /*0334*/ 	.word	0x000000a8
        /*0338*/ 	.short	0x0100
        /*033a*/ 	.byte	0x08
	.zero		1


	//   ....[43]....
        /*033c*/ 	.word	0x00000500
        /*0340*/ 	.word	0x000000ff
        /*0344*/ 	.word	0x00000378
        /*0348*/ 	.short	0x0100
        /*034a*/ 	.byte	0x08
	.zero		1


	//   ....[44]....
        /*034c*/ 	.word	0x00000510
        /*0350*/ 	.word	0x000000ff
        /*0354*/ 	.word	0x000000b0
        /*0358*/ 	.short	0x0100
        /*035a*/ 	.byte	0x08
	.zero		1


	//   ....[45]....
        /*035c*/ 	.word	0x00000520
        /*0360*/ 	.word	0x000000ff
        /*0364*/ 	.word	0x00000380
        /*0368*/ 	.short	0x0100
        /*036a*/ 	.byte	0x08
	.zero		1


	//   ....[46]....
        /*036c*/ 	.word	0x00000530
        /*0370*/ 	.word	0x000000ff
        /*0374*/ 	.word	0x000000b8
        /*0378*/ 	.short	0x0100
        /*037a*/ 	.byte	0x08
	.zero		1


	//   ....[47]....
        /*037c*/ 	.word	0x00000540
        /*0380*/ 	.word	0x000000ff
        /*0384*/ 	.word	0x00000388
        /*0388*/ 	.short	0x0100
        /*038a*/ 	.byte	0x08
	.zero		1


	//   ....[48]....
        /*038c*/ 	.word	0x00000550
        /*0390*/ 	.word	0x000000ff
        /*0394*/ 	.word	0x000000c0
        /*0398*/ 	.short	0x0100
        /*039a*/ 	.byte	0x08
	.zero		1


	//   ....[49]....
        /*039c*/ 	.word	0x00000560
        /*03a0*/ 	.word	0x000000ff
        /*03a4*/ 	.word	0x00000390
        /*03a8*/ 	.short	0x0100
        /*03aa*/ 	.byte	0x08
	.zero		1


	//   ....[50]....
        /*03ac*/ 	.word	0x00000570
        /*03b0*/ 	.word	0x000000ff
        /*03b4*/ 	.word	0x000000c8
        /*03b8*/ 	.short	0x0100
        /*03ba*/ 	.byte	0x08
	.zero		1


	//   ....[51]....
        /*03bc*/ 	.word	0x00000580
        /*03c0*/ 	.word	0x000000ff
        /*03c4*/ 	.word	0x00000398
        /*03c8*/ 	.short	0x0100
        /*03ca*/ 	.byte	0x08
	.zero		1


	//   ....[52]....
        /*03cc*/ 	.word	0x00000590
        /*03d0*/ 	.word	0x000000ff
        /*03d4*/ 	.word	0x000000d0
        /*03d8*/ 	.short	0x0100
        /*03da*/ 	.byte	0x08
	.zero		1


	//   ....[53]....
        /*03dc*/ 	.word	0x000005a0
        /*03e0*/ 	.word	0x000000ff
        /*03e4*/ 	.word	0x000003a0
        /*03e8*/ 	.short	0x0100
        /*03ea*/ 	.byte	0x08
	.zero		1


	//   ....[54]....
        /*03ec*/ 	.word	0x000005b0
        /*03f0*/ 	.word	0x000000ff
        /*03f4*/ 	.word	0x000000d8
        /*03f8*/ 	.short	0x0100
        /*03fa*/ 	.byte	0x08
	.zero		1


	//   ....[55]....
        /*03fc*/ 	.word	0x000005c0
        /*0400*/ 	.word	0x000000ff
        /*0404*/ 	.word	0x000003a8
        /*0408*/ 	.short	0x0100
        /*040a*/ 	.byte	0x08
	.zero		1


	//   ....[56]....
        /*040c*/ 	.word	0x000005d0
        /*0410*/ 	.word	0x000000ff
        /*0414*/ 	.word	0x000000e0
        /*0418*/ 	.short	0x0100
        /*041a*/ 	.byte	0x08
	.zero		1


	//   ....[57]....
        /*041c*/ 	.word	0x000005e0
        /*0420*/ 	.word	0x000000ff
        /*0424*/ 	.word	0x000003b0
        /*0428*/ 	.short	0x0100
        /*042a*/ 	.byte	0x08
	.zero		1


	//   ....[58]....
        /*042c*/ 	.word	0x000005f0
        /*0430*/ 	.word	0x000000ff
        /*0434*/ 	.word	0x000000e8
        /*0438*/ 	.short	0x0100
        /*043a*/ 	.byte	0x08
	.zero		1


	//   ....[59]....
        /*043c*/ 	.word	0x00000600
        /*0440*/ 	.word	0x000000ff
        /*0444*/ 	.word	0x000003b8
        /*0448*/ 	.short	0x0100
        /*044a*/ 	.byte	0x08
	.zero		1


	//   ....[60]....
        /*044c*/ 	.word	0x00000610
        /*0450*/ 	.word	0x000000ff
        /*0454*/ 	.word	0x000000f0
        /*0458*/ 	.short	0x0100
        /*045a*/ 	.byte	0x08
	.zero		1


	//   ....[61]....
        /*045c*/ 	.word	0x00000620
        /*0460*/ 	.word	0x000000ff
        /*0464*/ 	.word	0x000003c0
        /*0468*/ 	.short	0x0100
        /*046a*/ 	.byte	0x08
	.zero		1


	//   ....[62]....
        /*046c*/ 	.word	0x00000630
        /*0470*/ 	.word	0x000000ff
        /*0474*/ 	.word	0x000000f8
        /*0478*/ 	.short	0x0100
        /*047a*/ 	.byte	0x08
	.zero		1


	//   ....[63]....
        /*047c*/ 	.word	0x00000640
        /*0480*/ 	.word	0x000000ff
        /*0484*/ 	.word	0x000003c8
        /*0488*/ 	.short	0x0100
        /*048a*/ 	.byte	0x08
	.zero		1


	//   ....[64]....
        /*048c*/ 	.word	0x00000650
        /*0490*/ 	.word	0x000000ff
        /*0494*/ 	.word	0x00000100
        /*0498*/ 	.short	0x0100
        /*049a*/ 	.byte	0x08
	.zero		1


	//   ....[65]....
        /*049c*/ 	.word	0x00000660
        /*04a0*/ 	.word	0x000000ff
        /*04a4*/ 	.word	0x000003d0
        /*04a8*/ 	.short	0x0100
        /*04aa*/ 	.byte	0x08
	.zero		1


	//   ....[66]....
        /*04ac*/ 	.word	0x00000670
        /*04b0*/ 	.word	0x000000ff
        /*04b4*/ 	.word	0x00000108
        /*04b8*/ 	.short	0x0100
        /*04ba*/ 	.byte	0x08
	.zero		1


	//   ....[67]....
        /*04bc*/ 	.word	0x00000680
        /*04c0*/ 	.word	0x000000ff
        /*04c4*/ 	.word	0x000003d8
        /*04c8*/ 	.short	0x0100
        /*04ca*/ 	.byte	0x08
	.zero		1


	//   ....[68]....
        /*04cc*/ 	.word	0x00000690
        /*04d0*/ 	.word	0x000000ff
        /*04d4*/ 	.word	0x00000110
        /*04d8*/ 	.short	0x0100
        /*04da*/ 	.byte	0x08
	.zero		1


	//   ....[69]....
        /*04dc*/ 	.word	0x000006a0
        /*04e0*/ 	.word	0x000000ff
        /*04e4*/ 	.word	0x000003e0
        /*04e8*/ 	.short	0x0100
        /*04ea*/ 	.byte	0x08
	.zero		1


	//   ....[70]....
        /*04ec*/ 	.word	0x000006b0
        /*04f0*/ 	.word	0x000000ff
        /*04f4*/ 	.word	0x00000118
        /*04f8*/ 	.short	0x0100
        /*04fa*/ 	.byte	0x08
	.zero		1


	//   ....[71]....
        /*04fc*/ 	.word	0x000006c0
        /*0500*/ 	.word	0x000000ff
        /*0504*/ 	.word	0x000003e8
        /*0508*/ 	.short	0x0100
        /*050a*/ 	.byte	0x08
	.zero		1


	//   ....[72]....
        /*050c*/ 	.word	0x000006d0
        /*0510*/ 	.word	0x000000ff
        /*0514*/ 	.word	0x00000120
        /*0518*/ 	.short	0x0100
        /*051a*/ 	.byte	0x08
	.zero		1


	//   ....[73]....
        /*051c*/ 	.word	0x000006e0
        /*0520*/ 	.word	0x000000ff
        /*0524*/ 	.word	0x000003f0
        /*0528*/ 	.short	0x0100
        /*052a*/ 	.byte	0x08
	.zero		1


	//   ....[74]....
        /*052c*/ 	.word	0x000006f0
        /*0530*/ 	.word	0x000000ff
        /*0534*/ 	.word	0x00000128
        /*0538*/ 	.short	0x0100
        /*053a*/ 	.byte	0x08
	.zero		1


	//   ....[75]....
        /*053c*/ 	.word	0x00000700
        /*0540*/ 	.word	0x000000ff
        /*0544*/ 	.word	0x000003f8
        /*0548*/ 	.short	0x0100
        /*054a*/ 	.byte	0x08
	.zero		1


	//   ....[76]....
        /*054c*/ 	.word	0x00000710
        /*0550*/ 	.word	0x000000ff
        /*0554*/ 	.word	0x00000130
        /*0558*/ 	.short	0x0100
        /*055a*/ 	.byte	0x08
	.zero		1


	//   ....[77]....
        /*055c*/ 	.word	0x00000720
        /*0560*/ 	.word	0x000000ff
        /*0564*/ 	.word	0x00000400
        /*0568*/ 	.short	0x0100
        /*056a*/ 	.byte	0x08
	.zero		1


	//   ....[78]....
        /*056c*/ 	.word	0x00000730
        /*0570*/ 	.word	0x000000ff
        /*0574*/ 	.word	0x00000138
        /*0578*/ 	.short	0x0100
        /*057a*/ 	.byte	0x08
	.zero		1


	//   ....[79]....
        /*057c*/ 	.word	0x00000740
        /*0580*/ 	.word	0x000000ff
        /*0584*/ 	.word	0x00000408
        /*0588*/ 	.short	0x0100
        /*058a*/ 	.byte	0x08
	.zero		1


	//   ....[80]....
        /*058c*/ 	.word	0x00000750
        /*0590*/ 	.word	0x000000ff
        /*0594*/ 	.word	0x00000140
        /*0598*/ 	.short	0x0100
        /*059a*/ 	.byte	0x08
	.zero		1


	//   ....[81]....
        /*059c*/ 	.word	0x00000760
        /*05a0*/ 	.word	0x000000ff
        /*05a4*/ 	.word	0x00000410
        /*05a8*/ 	.short	0x0100
        /*05aa*/ 	.byte	0x08
	.zero		1


	//   ....[82]....
        /*05ac*/ 	.word	0x00000770
        /*05b0*/ 	.word	0x000000ff
        /*05b4*/ 	.word	0x00000148
        /*05b8*/ 	.short	0x0100
        /*05ba*/ 	.byte	0x08
	.zero		1


	//   ....[83]....
        /*05bc*/ 	.word	0x00000780
        /*05c0*/ 	.word	0x000000ff
        /*05c4*/ 	.word	0x00000418
        /*05c8*/ 	.short	0x0100
        /*05ca*/ 	.byte	0x08
	.zero		1


	//   ....[84]....
        /*05cc*/ 	.word	0x00000790
        /*05d0*/ 	.word	0x000000ff
        /*05d4*/ 	.word	0x00000150
        /*05d8*/ 	.short	0x0100
        /*05da*/ 	.byte	0x08
	.zero		1


	//   ....[85]....
        /*05dc*/ 	.word	0x000007a0
        /*05e0*/ 	.word	0x000000ff
        /*05e4*/ 	.word	0x00000420
        /*05e8*/ 	.short	0x0100
        /*05ea*/ 	.byte	0x08
	.zero		1


	//   ....[86]....
        /*05ec*/ 	.word	0x000007b0
        /*05f0*/ 	.word	0x000000ff
        /*05f4*/ 	.word	0x00000158
        /*05f8*/ 	.short	0x0100
        /*05fa*/ 	.byte	0x08
	.zero		1


	//   ....[87]....
        /*05fc*/ 	.word	0x000007c0
        /*0600*/ 	.word	0x000000ff
        /*0604*/ 	.word	0x00000428
        /*0608*/ 	.short	0x0100
        /*060a*/ 	.byte	0x08
	.zero		1


	//   ....[88]....
        /*060c*/ 	.word	0x000007d0
        /*0610*/ 	.word	0x000000ff
        /*0614*/ 	.word	0x00000160
        /*0618*/ 	.short	0x0100
        /*061a*/ 	.byte	0x08
	.zero		1


	//   ....[89]....
        /*061c*/ 	.word	0x000007e0
        /*0620*/ 	.word	0x000000ff
        /*0624*/ 	.word	0x00000430
        /*0628*/ 	.short	0x0100
        /*062a*/ 	.byte	0x08
	.zero		1


	//   ....[90]....
        /*062c*/ 	.word	0x000007f0
        /*0630*/ 	.word	0x000000ff
        /*0634*/ 	.word	0x00000168
        /*0638*/ 	.short	0x0100
        /*063a*/ 	.byte	0x08
	.zero		1


	//   ....[91]....
        /*063c*/ 	.word	0x00000800
        /*0640*/ 	.word	0x000000ff
        /*0644*/ 	.word	0x00000438
        /*0648*/ 	.short	0x0100
        /*064a*/ 	.byte	0x08
	.zero		1


	//   ....[92]....
        /*064c*/ 	.word	0x00000810
        /*0650*/ 	.word	0x000000ff
        /*0654*/ 	.word	0x00000170
        /*0658*/ 	.short	0x0100
        /*065a*/ 	.byte	0x08
	.zero		1


	//   ....[93]....
        /*065c*/ 	.word	0x00000820
        /*0660*/ 	.word	0x000000ff
        /*0664*/ 	.word	0x00000440
        /*0668*/ 	.short	0x0100
        /*066a*/ 	.byte	0x08
	.zero		1


	//   ....[94]....
        /*066c*/ 	.word	0x00000830
        /*0670*/ 	.word	0x000000ff
        /*0674*/ 	.word	0x00000178
        /*0678*/ 	.short	0x0100
        /*067a*/ 	.byte	0x08
	.zero		1


	//   ....[95]....
        /*067c*/ 	.word	0x00000840
        /*0680*/ 	.word	0x000000ff
        /*0684*/ 	.word	0x00000448
        /*0688*/ 	.short	0x0100
        /*068a*/ 	.byte	0x08
	.zero		1


	//   ....[96]....
        /*068c*/ 	.word	0x00000850
        /*0690*/ 	.word	0x000000ff
        /*0694*/ 	.word	0x00000180
        /*0698*/ 	.short	0x0100
        /*069a*/ 	.byte	0x08
	.zero		1


	//   ....[97]....
        /*069c*/ 	.word	0x00000860
        /*06a0*/ 	.word	0x000000ff
        /*06a4*/ 	.word	0x00000450
        /*06a8*/ 	.short	0x0100
        /*06aa*/ 	.byte	0x08
	.zero		1


	//   ....[98]....
        /*06ac*/ 	.word	0x00000870
        /*06b0*/ 	.word	0x000000ff
        /*06b4*/ 	.word	0x00000188
        /*06b8*/ 	.short	0x0100
        /*06ba*/ 	.byte	0x08
	.zero		1


	//   ....[99]....
        /*06bc*/ 	.word	0x00000880
        /*06c0*/ 	.word	0x000000ff
        /*06c4*/ 	.word	0x00000458
        /*06c8*/ 	.short	0x0100
        /*06ca*/ 	.byte	0x08
	.zero		1


	//   ....[100]....
        /*06cc*/ 	.word	0x00000890
        /*06d0*/ 	.word	0x000000ff
        /*06d4*/ 	.word	0x00000190
        /*06d8*/ 	.short	0x0100
        /*06da*/ 	.byte	0x08
	.zero		1


	//   ....[101]....
        /*06dc*/ 	.word	0x000008a0
        /*06e0*/ 	.word	0x000000ff
        /*06e4*/ 	.word	0x00000460
        /*06e8*/ 	.short	0x0100
        /*06ea*/ 	.byte	0x08
	.zero		1


	//   ....[102]....
        /*06ec*/ 	.word	0x000008b0
        /*06f0*/ 	.word	0x000000ff
        /*06f4*/ 	.word	0x00000198
        /*06f8*/ 	.short	0x0100
        /*06fa*/ 	.byte	0x08
	.zero		1


	//   ....[103]....
        /*06fc*/ 	.word	0x000008c0
        /*0700*/ 	.word	0x000000ff
        /*0704*/ 	.word	0x00000468
        /*0708*/ 	.short	0x0100
        /*070a*/ 	.byte	0x08
	.zero		1


	//   ....[104]....
        /*070c*/ 	.word	0x000008d0
        /*0710*/ 	.word	0x000000ff
        /*0714*/ 	.word	0x000001a0
        /*0718*/ 	.short	0x0100
        /*071a*/ 	.byte	0x08
	.zero		1


	//   ....[105]....
        /*071c*/ 	.word	0x000008e0
        /*0720*/ 	.word	0x000000ff
        /*0724*/ 	.word	0x00000470
        /*0728*/ 	.short	0x0100
        /*072a*/ 	.byte	0x08
	.zero		1


	//   ....[106]....
        /*072c*/ 	.word	0x000008f0
        /*0730*/ 	.word	0x000000ff
        /*0734*/ 	.word	0x000001a8
        /*0738*/ 	.short	0x0100
        /*073a*/ 	.byte	0x08
	.zero		1


	//   ....[107]....
        /*073c*/ 	.word	0x00000900
        /*0740*/ 	.word	0x000000ff
        /*0744*/ 	.word	0x00000478
        /*0748*/ 	.short	0x0100
        /*074a*/ 	.byte	0x08
	.zero		1


	//   ....[108]....
        /*074c*/ 	.word	0x00000910
        /*0750*/ 	.word	0x000000ff
        /*0754*/ 	.word	0x000001b0
        /*0758*/ 	.short	0x0100
        /*075a*/ 	.byte	0x08
	.zero		1


	//   ....[109]....
        /*075c*/ 	.word	0x00000920
        /*0760*/ 	.word	0x000000ff
        /*0764*/ 	.word	0x00000480
        /*0768*/ 	.short	0x0100
        /*076a*/ 	.byte	0x08
	.zero		1


	//   ....[110]....
        /*076c*/ 	.word	0x00000930
        /*0770*/ 	.word	0x000000ff
        /*0774*/ 	.word	0x000001b8
        /*0778*/ 	.short	0x0100
        /*077a*/ 	.byte	0x08
	.zero		1


	//   ....[111]....
        /*077c*/ 	.word	0x00000940
        /*0780*/ 	.word	0x000000ff
        /*0784*/ 	.word	0x00000488
        /*0788*/ 	.short	0x0100
        /*078a*/ 	.byte	0x08
	.zero		1


	//   ....[112]....
        /*078c*/ 	.word	0x00000950
        /*0790*/ 	.word	0x000000ff
        /*0794*/ 	.word	0x000001c0
        /*0798*/ 	.short	0x0100
        /*079a*/ 	.byte	0x08
	.zero		1


	//   ....[113]....
        /*079c*/ 	.word	0x00000960
        /*07a0*/ 	.word	0x000000ff
        /*07a4*/ 	.word	0x00000490
        /*07a8*/ 	.short	0x0100
        /*07aa*/ 	.byte	0x08
	.zero		1


	//   ....[114]....
        /*07ac*/ 	.word	0x00000970
        /*07b0*/ 	.word	0x000000ff
        /*07b4*/ 	.word	0x000001c8
        /*07b8*/ 	.short	0x0100
        /*07ba*/ 	.byte	0x08
	.zero		1


	//   ....[115]....
        /*07bc*/ 	.word	0x00000980
        /*07c0*/ 	.word	0x000000ff
        /*07c4*/ 	.word	0x00000498
        /*07c8*/ 	.short	0x0100
        /*07ca*/ 	.byte	0x08
	.zero		1


	//   ....[116]....
        /*07cc*/ 	.word	0x00000990
        /*07d0*/ 	.word	0x000000ff
        /*07d4*/ 	.word	0x000001d0
        /*07d8*/ 	.short	0x0100
        /*07da*/ 	.byte	0x08
	.zero		1


	//   ....[117]....
        /*07dc*/ 	.word	0x000009a0
        /*07e0*/ 	.word	0x000000ff
        /*07e4*/ 	.word	0x000004a0
        /*07e8*/ 	.short	0x0100
        /*07ea*/ 	.byte	0x08
	.zero		1


	//   ....[118]....
        /*07ec*/ 	.word	0x000009b0
        /*07f0*/ 	.word	0x000000ff
        /*07f4*/ 	.word	0x000001d8
        /*07f8*/ 	.short	0x0100
        /*07fa*/ 	.byte	0x08
	.zero		1


	//   ....[119]....
        /*07fc*/ 	.word	0x000009c0
        /*0800*/ 	.word	0x000000ff
        /*0804*/ 	.word	0x000004a8
        /*0808*/ 	.short	0x0100
        /*080a*/ 	.byte	0x08
	.zero		1


	//   ....[120]....
        /*080c*/ 	.word	0x000009d0
        /*0810*/ 	.word	0x000000ff
        /*0814*/ 	.word	0x000001e0
        /*0818*/ 	.short	0x0100
        /*081a*/ 	.byte	0x08
	.zero		1


	//   ....[121]....
        /*081c*/ 	.word	0x000009e0
        /*0820*/ 	.word	0x000000ff
        /*0824*/ 	.word	0x000004b0
        /*0828*/ 	.short	0x0100
        /*082a*/ 	.byte	0x08
	.zero		1


	//   ....[122]....
        /*082c*/ 	.word	0x000009f0
        /*0830*/ 	.word	0x000000ff
        /*0834*/ 	.word	0x000001e8
        /*0838*/ 	.short	0x0100
        /*083a*/ 	.byte	0x08
	.zero		1


	//   ....[123]....
        /*083c*/ 	.word	0x00000a00
        /*0840*/ 	.word	0x000000ff
        /*0844*/ 	.word	0x000004b8
        /*0848*/ 	.short	0x0100
        /*084a*/ 	.byte	0x08
	.zero		1


	//   ....[124]....
        /*084c*/ 	.word	0x00000a10
        /*0850*/ 	.word	0x000000ff
        /*0854*/ 	.word	0x000001f0
        /*0858*/ 	.short	0x0100
        /*085a*/ 	.byte	0x08
	.zero		1


	//   ....[125]....
        /*085c*/ 	.word	0x00000a20
        /*0860*/ 	.word	0x000000ff
        /*0864*/ 	.word	0x000004c0
        /*0868*/ 	.short	0x0100
        /*086a*/ 	.byte	0x08
	.zero		1


	//   ....[126]....
        /*086c*/ 	.word	0x00000a30
        /*0870*/ 	.word	0x000000ff
        /*0874*/ 	.word	0x000001f8
        /*0878*/ 	.short	0x0100
        /*087a*/ 	.byte	0x08
	.zero		1


	//   ....[127]....
        /*087c*/ 	.word	0x00000a40
        /*0880*/ 	.word	0x000000ff
        /*0884*/ 	.word	0x000004c8
        /*0888*/ 	.short	0x0100
        /*088a*/ 	.byte	0x08
	.zero		1


	//   ....[128]....
        /*088c*/ 	.word	0x00000a50
        /*0890*/ 	.word	0x000000ff
        /*0894*/ 	.word	0x00000200
        /*0898*/ 	.short	0x0100
        /*089a*/ 	.byte	0x08
	.zero		1


	//   ....[129]....
        /*089c*/ 	.word	0x00000a60
        /*08a0*/ 	.word	0x000000ff
        /*08a4*/ 	.word	0x000004d0
        /*08a8*/ 	.short	0x0100
        /*08aa*/ 	.byte	0x08
	.zero		1


	//   ....[130]....
        /*08ac*/ 	.word	0x00000a70
        /*08b0*/ 	.word	0x000000ff
        /*08b4*/ 	.word	0x00000208
        /*08b8*/ 	.short	0x0100
        /*08ba*/ 	.byte	0x08
	.zero		1


	//   ....[131]....
        /*08bc*/ 	.word	0x00000a80
        /*08c0*/ 	.word	0x000000ff
        /*08c4*/ 	.word	0x000004d8
        /*08c8*/ 	.short	0x0100
        /*08ca*/ 	.byte	0x08
	.zero		1


	//   ....[132]....
        /*08cc*/ 	.word	0x00000a90
        /*08d0*/ 	.word	0x000000ff
        /*08d4*/ 	.word	0x00000210
        /*08d8*/ 	.short	0x0100
        /*08da*/ 	.byte	0x08
	.zero		1


	//   ....[133]....
        /*08dc*/ 	.word	0x00000aa0
        /*08e0*/ 	.word	0x000000ff
        /*08e4*/ 	.word	0x000004e0
        /*08e8*/ 	.short	0x0100
        /*08ea*/ 	.byte	0x08
	.zero		1


	//   ....[134]....
        /*08ec*/ 	.word	0x00000ab0
        /*08f0*/ 	.word	0x000000ff
        /*08f4*/ 	.word	0x00000218
        /*08f8*/ 	.short	0x0100
        /*08fa*/ 	.byte	0x08
	.zero		1


	//   ....[135]....
        /*08fc*/ 	.word	0x00000ac0
        /*0900*/ 	.word	0x000000ff
        /*0904*/ 	.word	0x000004e8
        /*0908*/ 	.short	0x0100
        /*090a*/ 	.byte	0x08
	.zero		1


	//   ....[136]....
        /*090c*/ 	.word	0x00000ad0
        /*0910*/ 	.word	0x000000ff
        /*0914*/ 	.word	0x00000220
        /*0918*/ 	.short	0x0100
        /*091a*/ 	.byte	0x08
	.zero		1


	//   ....[137]....
        /*091c*/ 	.word	0x00000ae0
        /*0920*/ 	.word	0x000000ff
        /*0924*/ 	.word	0x000004f0
        /*0928*/ 	.short	0x0100
        /*092a*/ 	.byte	0x08
	.zero		1


	//   ....[138]....
        /*092c*/ 	.word	0x00000af0
        /*0930*/ 	.word	0x000000ff
        /*0934*/ 	.word	0x00000228
        /*0938*/ 	.short	0x0100
        /*093a*/ 	.byte	0x08
	.zero		1


	//   ....[139]....
        /*093c*/ 	.word	0x00000b00
        /*0940*/ 	.word	0x000000ff
        /*0944*/ 	.word	0x000004f8
        /*0948*/ 	.short	0x0100
        /*094a*/ 	.byte	0x08
	.zero		1


	//   ....[140]....
        /*094c*/ 	.word	0x00000b10
        /*0950*/ 	.word	0x000000ff
        /*0954*/ 	.word	0x00000230
        /*0958*/ 	.short	0x0100
        /*095a*/ 	.byte	0x08
	.zero		1


	//   ....[141]....
        /*095c*/ 	.word	0x00000b20
        /*0960*/ 	.word	0x000000ff
        /*0964*/ 	.word	0x00000500
        /*0968*/ 	.short	0x0100
        /*096a*/ 	.byte	0x08
	.zero		1


	//   ....[142]....
        /*096c*/ 	.word	0x00000b30
        /*0970*/ 	.word	0x000000ff
        /*0974*/ 	.word	0x00000238
        /*0978*/ 	.short	0x0100
        /*097a*/ 	.byte	0x08
	.zero		1


	//   ....[143]....
        /*097c*/ 	.word	0x00000b40
        /*0980*/ 	.word	0x000000ff
        /*0984*/ 	.word	0x00000508
        /*0988*/ 	.short	0x0100
        /*098a*/ 	.byte	0x08
	.zero		1


	//   ....[144]....
        /*098c*/ 	.word	0x00000b50
        /*0990*/ 	.word	0x000000ff
        /*0994*/ 	.word	0x00000240
        /*0998*/ 	.short	0x0100
        /*099a*/ 	.byte	0x08
	.zero		1


	//   ....[145]....
        /*099c*/ 	.word	0x00000b60
        /*09a0*/ 	.word	0x000000ff
        /*09a4*/ 	.word	0x00000510
        /*09a8*/ 	.short	0x0100
        /*09aa*/ 	.byte	0x08
	.zero		1


	//   ....[146]....
        /*09ac*/ 	.word	0x00000b70
        /*09b0*/ 	.word	0x000000ff
        /*09b4*/ 	.word	0x00000248
        /*09b8*/ 	.short	0x0100
        /*09ba*/ 	.byte	0x08
	.zero		1


	//   ....[147]....
        /*09bc*/ 	.word	0x00000b80
        /*09c0*/ 	.word	0x000000ff
        /*09c4*/ 	.word	0x00000518
        /*09c8*/ 	.short	0x0100
        /*09ca*/ 	.byte	0x08
	.zero		1


	//   ....[148]....
        /*09cc*/ 	.word	0x00000b90
        /*09d0*/ 	.word	0x000000ff
        /*09d4*/ 	.word	0x00000250
        /*09d8*/ 	.short	0x0100
        /*09da*/ 	.byte	0x08
	.zero		1


	//   ....[149]....
        /*09dc*/ 	.word	0x00000ba0
        /*09e0*/ 	.word	0x000000ff
        /*09e4*/ 	.word	0x00000520
        /*09e8*/ 	.short	0x0100
        /*09ea*/ 	.byte	0x08
	.zero		1


	//   ....[150]....
        /*09ec*/ 	.word	0x00000bb0
        /*09f0*/ 	.word	0x000000ff
        /*09f4*/ 	.word	0x00000258
        /*09f8*/ 	.short	0x0100
        /*09fa*/ 	.byte	0x08
	.zero		1


	//   ....[151]....
        /*09fc*/ 	.word	0x00000bc0
        /*0a00*/ 	.word	0x000000ff
        /*0a04*/ 	.word	0x00000528
        /*0a08*/ 	.short	0x0100
        /*0a0a*/ 	.byte	0x08
	.zero		1


	//   ....[152]....
        /*0a0c*/ 	.word	0x00000bd0
        /*0a10*/ 	.word	0x000000ff
        /*0a14*/ 	.word	0x00000260
        /*0a18*/ 	.short	0x0100
        /*0a1a*/ 	.byte	0x08
	.zero		1


	//   ....[153]....
        /*0a1c*/ 	.word	0x00000be0
        /*0a20*/ 	.word	0x000000ff
        /*0a24*/ 	.word	0x00000530
        /*0a28*/ 	.short	0x0100
        /*0a2a*/ 	.byte	0x08
	.zero		1


	//   ....[154]....
        /*0a2c*/ 	.word	0x00000bf0
        /*0a30*/ 	.word	0x000000ff
        /*0a34*/ 	.word	0x00000268
        /*0a38*/ 	.short	0x0100
        /*0a3a*/ 	.byte	0x08
	.zero		1


	//   ....[155]....
        /*0a3c*/ 	.word	0x00000c00
        /*0a40*/ 	.word	0x000000ff
        /*0a44*/ 	.word	0x00000538
        /*0a48*/ 	.short	0x0100
        /*0a4a*/ 	.byte	0x08
	.zero		1


	//   ....[156]....
        /*0a4c*/ 	.word	0x00000c10
        /*0a50*/ 	.word	0x000000ff
        /*0a54*/ 	.word	0x00000270
        /*0a58*/ 	.short	0x0100
        /*0a5a*/ 	.byte	0x08
	.zero		1


	//   ....[157]....
        /*0a5c*/ 	.word	0x00000c20
        /*0a60*/ 	.word	0x000000ff
        /*0a64*/ 	.word	0x00000540
        /*0a68*/ 	.short	0x0100
        /*0a6a*/ 	.byte	0x08
	.zero		1


	//   ....[158]....
        /*0a6c*/ 	.word	0x00000c30
        /*0a70*/ 	.word	0x000000ff
        /*0a74*/ 	.word	0x00000278
        /*0a78*/ 	.short	0x0100
        /*0a7a*/ 	.byte	0x08
	.zero		1


	//   ....[159]....
        /*0a7c*/ 	.word	0x00000c40
        /*0a80*/ 	.word	0x000000ff
        /*0a84*/ 	.word	0x00000548
        /*0a88*/ 	.short	0x0100
        /*0a8a*/ 	.byte	0x08
	.zero		1


	//   ....[160]....
        /*0a8c*/ 	.word	0x00000c50
        /*0a90*/ 	.word	0x000000ff
        /*0a94*/ 	.word	0x00000280
        /*0a98*/ 	.short	0x0100
        /*0a9a*/ 	.byte	0x08
	.zero		1


	//   ....[161]....
        /*0a9c*/ 	.word	0x00000c60
        /*0aa0*/ 	.word	0x000000ff
        /*0aa4*/ 	.word	0x00000550
        /*0aa8*/ 	.short	0x0100
        /*0aaa*/ 	.byte	0x08
	.zero		1


	//   ....[162]....
        /*0aac*/ 	.word	0x00000c70
        /*0ab0*/ 	.word	0x000000ff
        /*0ab4*/ 	.word	0x00000288
        /*0ab8*/ 	.short	0x0100
        /*0aba*/ 	.byte	0x08
	.zero		1


	//   ....[163]....
        /*0abc*/ 	.word	0x00000c80
        /*0ac0*/ 	.word	0x000000ff
        /*0ac4*/ 	.word	0x00000558
        /*0ac8*/ 	.short	0x0100
        /*0aca*/ 	.byte	0x08
	.zero		1


	//   ....[164]....
        /*0acc*/ 	.word	0x00000c90
        /*0ad0*/ 	.word	0x000000ff
        /*0ad4*/ 	.word	0x00000290
        /*0ad8*/ 	.short	0x0100
        /*0ada*/ 	.byte	0x08
	.zero		1


	//   ....[165]....
        /*0adc*/ 	.word	0x00000ca0
        /*0ae0*/ 	.word	0x000000ff
        /*0ae4*/ 	.word	0x00000560
        /*0ae8*/ 	.short	0x0100
        /*0aea*/ 	.byte	0x08
	.zero		1


	//   ....[166]....
        /*0aec*/ 	.word	0x00000cb0
        /*0af0*/ 	.word	0x000000ff
        /*0af4*/ 	.word	0x00000298
        /*0af8*/ 	.short	0x0100
        /*0afa*/ 	.byte	0x08
	.zero		1


	//   ....[167]....
        /*0afc*/ 	.word	0x00000cc0
        /*0b00*/ 	.word	0x000000ff
        /*0b04*/ 	.word	0x00000568
        /*0b08*/ 	.short	0x0100
        /*0b0a*/ 	.byte	0x08
	.zero		1


	//   ....[168]....
        /*0b0c*/ 	.word	0x00000cd0
        /*0b10*/ 	.word	0x000000ff
        /*0b14*/ 	.word	0x000002a0
        /*0b18*/ 	.short	0x0100
        /*0b1a*/ 	.byte	0x08
	.zero		1


	//   ....[169]....
        /*0b1c*/ 	.word	0x00000ce0
        /*0b20*/ 	.word	0x000000ff
        /*0b24*/ 	.word	0x00000570
        /*0b28*/ 	.short	0x0100
        /*0b2a*/ 	.byte	0x08
	.zero		1


	//   ....[170]....
        /*0b2c*/ 	.word	0x00000cf0
        /*0b30*/ 	.word	0x000000ff
        /*0b34*/ 	.word	0x000002a8
        /*0b38*/ 	.short	0x0100
        /*0b3a*/ 	.byte	0x08
	.zero		1


	//   ....[171]....
        /*0b3c*/ 	.word	0x00000d00
        /*0b40*/ 	.word	0x000000ff
        /*0b44*/ 	.word	0x00000578
        /*0b48*/ 	.short	0x0100
        /*0b4a*/ 	.byte	0x08
	.zero		1


	//   ....[172]....
        /*0b4c*/ 	.word	0x00000d10
        /*0b50*/ 	.word	0x000000ff
        /*0b54*/ 	.word	0x000002b0
        /*0b58*/ 	.short	0x0100
        /*0b5a*/ 	.byte	0x08
	.zero		1


	//   ....[173]....
        /*0b5c*/ 	.word	0x00000d20
        /*0b60*/ 	.word	0x000000ff
        /*0b64*/ 	.word	0x00000580
        /*0b68*/ 	.short	0x0100
        /*0b6a*/ 	.byte	0x08
	.zero		1


	//   ....[174]....
        /*0b6c*/ 	.word	0x00000d30
        /*0b70*/ 	.word	0x000000ff
        /*0b74*/ 	.word	0x000002b8
        /*0b78*/ 	.short	0x0100
        /*0b7a*/ 	.byte	0x08
	.zero		1


	//   ....[175]....
        /*0b7c*/ 	.word	0x00000d40
        /*0b80*/ 	.word	0x000000ff
        /*0b84*/ 	.word	0x00000588
        /*0b88*/ 	.short	0x0100
        /*0b8a*/ 	.byte	0x08
	.zero		1


	//   ....[176]....
        /*0b8c*/ 	.word	0x00000d50
        /*0b90*/ 	.word	0x000000ff
        /*0b94*/ 	.word	0x000002c0
        /*0b98*/ 	.short	0x0100
        /*0b9a*/ 	.byte	0x08
	.zero		1


	//   ....[177]....
        /*0b9c*/ 	.word	0x00000d60
        /*0ba0*/ 	.word	0x000000ff
        /*0ba4*/ 	.word	0x00000590
        /*0ba8*/ 	.short	0x0100
        /*0baa*/ 	.byte	0x08
	.zero		1


	//   ....[178]....
        /*0bac*/ 	.word	0x00000d70
        /*0bb0*/ 	.word	0x000000ff
        /*0bb4*/ 	.word	0x000002c8
        /*0bb8*/ 	.short	0x0100
        /*0bba*/ 	.byte	0x08
	.zero		1


	//   ....[179]....
        /*0bbc*/ 	.word	0x00000d80
        /*0bc0*/ 	.word	0x000000ff
        /*0bc4*/ 	.word	0x00000598
        /*0bc8*/ 	.short	0x0100
        /*0bca*/ 	.byte	0x08
	.zero		1


	//   ....[180]....
        /*0bcc*/ 	.word	0x00001080
        /*0bd0*/ 	.word	0x000000ff
        /*0bd4*/ 	.word	0x000005d0
        /*0bd8*/ 	.short	0x0100
        /*0bda*/ 	.byte	0x08
	.zero		1


	//   ....[181]....
        /*0bdc*/ 	.word	0x000010d0
        /*0be0*/ 	.word	0x000000ff
        /*0be4*/ 	.word	0x000005d8
        /*0be8*/ 	.short	0x0100
        /*0bea*/ 	.byte	0x08
	.zero		1


	//   ....[182]....
        /*0bec*/ 	.word	0x00001110
        /*0bf0*/ 	.word	0x000000ff
        /*0bf4*/ 	.word	0x000005b0
        /*0bf8*/ 	.short	0x0100
        /*0bfa*/ 	.byte	0x09
	.zero		1


	//   ....[183]....
        /*0bfc*/ 	.word	0x00001130
        /*0c00*/ 	.word	0x000000ff
        /*0c04*/ 	.word	0x000005b8
        /*0c08*/ 	.short	0x0100
        /*0c0a*/ 	.byte	0x09
	.zero		1


	//   ....[184]....
        /*0c0c*/ 	.word	0x00001140
        /*0c10*/ 	.word	0x000000ff
        /*0c14*/ 	.word	0x000005c0
        /*0c18*/ 	.short	0x0100
        /*0c1a*/ 	.byte	0x09
	.zero		1


	//   ....[185]....
        /*0c1c*/ 	.word	0x00001150
        /*0c20*/ 	.word	0x000000ff
        /*0c24*/ 	.word	0x000005c8
        /*0c28*/ 	.short	0x0100
        /*0c2a*/ 	.byte	0x09
	.zero		1


	//   ....[186]....
        /*0c2c*/ 	.word	0x00001fa0
        /*0c30*/ 	.word	0x000000ff
        /*0c34*/ 	.word	0xfffffff8
        /*0c38*/ 	.short	0x010a
        /*0c3a*/ 	.byte	0x17
	.zero		1


	//   ....[187]....
        /*0c3c*/ 	.word	0x00002100
        /*0c40*/ 	.word	0x000000ff
        /*0c44*/ 	.word	0x00000000
        /*0c48*/ 	.short	0x010a
        /*0c4a*/ 	.byte	0x06
	.zero		1


	//   ....[188]....
        /*0c4c*/ 	.word	0x00002140
        /*0c50*/ 	.word	0x000000ff
        /*0c54*/ 	.word	0x00000000
        /*0c58*/ 	.short	0x010a
        /*0c5a*/ 	.byte	0x06
	.zero		1


	//   ....[189]....
        /*0c5c*/ 	.word	0x00002430
        /*0c60*/ 	.word	0x000000ff
        /*0c64*/ 	.word	0x00000000
        /*0c68*/ 	.short	0x010a
        /*0c6a*/ 	.byte	0x09
	.zero		1


	//   ....[190]....
        /*0c6c*/ 	.word	0x00002470
        /*0c70*/ 	.word	0x000000ff
        /*0c74*/ 	.word	0x00000000
        /*0c78*/ 	.short	0x010a
        /*0c7a*/ 	.byte	0x09
	.zero		1


	//   ....[191]....
        /*0c7c*/ 	.word	0x00002680
        /*0c80*/ 	.word	0x000000ff
        /*0c84*/ 	.word	0x00000000
        /*0c88*/ 	.short	0x0101
        /*0c8a*/ 	.byte	0x08
	.zero		1


	//   ....[192]....
        /*0c8c*/ 	.word	0x00002870
        /*0c90*/ 	.word	0x00000010
        /*0c94*/ 	.word	0x00000000
        /*0c98*/ 	.short	0x0101
        /*0c9a*/ 	.byte	0x15
	.zero		1


	//   ....[193]....
        /*0c9c*/ 	.word	0x00002960
        /*0ca0*/ 	.word	0x000000ff
        /*0ca4*/ 	.word	0x00000000
        /*0ca8*/ 	.short	0x0101
        /*0caa*/ 	.byte	0x08
	.zero		1


	//   ....[194]....
        /*0cac*/ 	.word	0x00002a10
        /*0cb0*/ 	.word	0x000000ff
        /*0cb4*/ 	.word	0x00000008
        /*0cb8*/ 	.short	0x010a
        /*0cba*/ 	.byte	0x17
	.zero		1


	//   ....[195]....
        /*0cbc*/ 	.word	0x00003760
        /*0cc0*/ 	.word	0x00000004
        /*0cc4*/ 	.word	0x00000000
        /*0cc8*/ 	.short	0x0101
        /*0cca*/ 	.byte	0x15
	.zero		1


	//   ....[196]....
        /*0ccc*/ 	.word	0x00004050
        /*0cd0*/ 	.word	0x00000013
        /*0cd4*/ 	.word	0x000002d0
        /*0cd8*/ 	.short	0x010a
        /*0cda*/ 	.byte	0x3f
	.zero		1


	//   ....[197]....
        /*0cdc*/ 	.word	0x000043e0
        /*0ce0*/ 	.word	0x00000006
        /*0ce4*/ 	.word	0x000005d8
        /*0ce8*/ 	.short	0x0101
        /*0cea*/ 	.byte	0x3f
	.zero		1


	//   ....[198]....
        /*0cec*/ 	.word	0x00004b40
        /*0cf0*/ 	.word	0x00000005
        /*0cf4*/ 	.word	0x00000000
        /*0cf8*/ 	.short	0x010a
        /*0cfa*/ 	.byte	0x3f
	.zero		1


	//   ....[199]....
        /*0cfc*/ 	.word	0x00004bc0
        /*0d00*/ 	.word	0x00000007
        /*0d04*/ 	.word	0x00000000
        /*0d08*/ 	.short	0x010a
        /*0d0a*/ 	.byte	0x3f
	.zero		1


	//   ....[200]....
        /*0d0c*/ 	.word	0x00004c80
        /*0d10*/ 	.word	0x00000010
        /*0d14*/ 	.word	0xfffffff8
        /*0d18*/ 	.short	0x010a
        /*0d1a*/ 	.byte	0x3f
	.zero		1


	//   ....[201]....
        /*0d1c*/ 	.word	0x00004ce0
        /*0d20*/ 	.word	0x00000010
        /*0d24*/ 	.word	0x00000000
        /*0d28*/ 	.short	0x010a
        /*0d2a*/ 	.byte	0x3f
	.zero		1


	//   ....[202]....
        /*0d2c*/ 	.word	0x00004d40
        /*0d30*/ 	.word	0x00000011
        /*0d34*/ 	.word	0x00000000
        /*0d38*/ 	.short	0x010a
        /*0d3a*/ 	.byte	0x3f
	.zero		1


	//   ....[203]....
        /*0d3c*/ 	.word	0x00004da0
        /*0d40*/ 	.word	0x00000010
        /*0d44*/ 	.word	0x00000008
        /*0d48*/ 	.short	0x010a
        /*0d4a*/ 	.byte	0x3f
	.zero		1


	//   ....[204]....
        /*0d4c*/ 	.word	0x00004e70
        /*0d50*/ 	.word	0x00000013
        /*0d54*/ 	.word	0x000002d0
        /*0d58*/ 	.short	0x010a
        /*0d5a*/ 	.byte	0x3f
	.zero		1


	//   ....[205]....
        /*0d5c*/ 	.word	0x00004f50
        /*0d60*/ 	.word	0x00000005
        /*0d64*/ 	.word	0x00000000
        /*0d68*/ 	.short	0x010a
        /*0d6a*/ 	.byte	0x3f
	.zero		1


	//   ....[206]....
        /*0d6c*/ 	.word	0x00004fa0
        /*0d70*/ 	.word	0x00000007
        /*0d74*/ 	.word	0x00000000
        /*0d78*/ 	.short	0x010a
        /*0d7a*/ 	.byte	0x3f
	.zero		1


	//----- nvinfo : EIATTR_NUM_MBARRIERS
	.align		4
.L_28:
        /*0d7c*/ 	.byte	0x03, 0x38
        /*0d7e*/ 	.short	0x00ba


	//----- nvinfo : EIATTR_EXIT_INSTR_OFFSETS
	.align		4
        /*0d80*/ 	.byte	0x04, 0x1c
        /*0d82*/ 	.short	(.L_30 - .L_29)


	//   ....[0]....
.L_29:
        /*0d84*/ 	.word	0x00001c50


	//   ....[1]....
        /*0d88*/ 	.word	0x00001cb0


	//   ....[2]....
        /*0d8c*/ 	.word	0x00003d70


	//   ....[3]....
        /*0d90*/ 	.word	0x00003db0


	//   ....[4]....
        /*0d94*/ 	.word	0x00004a70


	//   ....[5]....
        /*0d98*/ 	.word	0x00004c60


	//----- nvinfo : EIATTR_MAX_THREADS
	.align		4
.L_30:
        /*0d9c*/ 	.byte	0x04, 0x05
        /*0d9e*/ 	.short	(.L_32 - .L_31)
.L_31:
        /*0da0*/ 	.word	0x00000180
        /*0da4*/ 	.word	0x00000001
        /*0da8*/ 	.word	0x00000001


	//----- nvinfo : EIATTR_CRS_STACK_SIZE
	.align		4
.L_32:
        /*0dac*/ 	.byte	0x04, 0x1e
        /*0dae*/ 	.short	(.L_34 - .L_33)
.L_33:
        /*0db0*/ 	.word	0x00000000


	//----- nvinfo : EIATTR_CBANK_PARAM_SIZE
	.align		4
.L_34:
        /*0db4*/ 	.byte	0x03, 0x19
        /*0db6*/ 	.short	0x0470


	//----- nvinfo : EIATTR_PARAM_CBANK
	.align		4
        /*0db8*/ 	.byte	0x04, 0x0a
        /*0dba*/ 	.short	(.L_36 - .L_35)
	.align		4
.L_35:
        /*0dbc*/ 	.word	index@(.nv.constant0._ZN7cutlass13device_kernelINS_4gemm6kernel13GemmUniversalIN4cute5tupleIJiiiiEEENS1_10collective13CollectiveMmaINS1_37MainloopSm90TmaGmmaWarpSpecializedFP8ILi90ENS5_IJNS4_1CILi1EEESB_SB_EEENS1_32KernelTmaWarpSpecializedPingpongEEENS5_IJNSA_ILi64EEENSA_ILi16EEENSA_ILi32EEEEEENS_12float_e4m3_tENS5_IJlSB_lEEESJ_SK_NS4_8TiledMMAINS4_8MMA_AtomIJNS4_4SM904GMMA30MMA_64x16x32_F32E4M3E4M3_SS_TNILNSO_7ScaleInE1ELSQ_1EEEEEENS4_6LayoutISC_NS5_IJNSA_ILi0EEESU_SU_EEEEENS5_IJNS4_10UnderscoreESX_SX_EEEEENS4_13SM90_TMA_LOADENS4_14ComposedLayoutINS4_7SwizzleILi1ELi4ELi3EEENS4_18smem_ptr_flag_bitsILi8EEENST_INS5_IJNSA_ILi8EEESH_EEENS5_IJSH_SB_EEEEEEEvNS4_8identityES10_S1A_vS1B_EENS_8epilogue10collective6detail29Sm90TmaWarpSpecializedAdapterINS1E_15DefaultEpilogueISJ_SK_SK_NS1D_6thread17LinearCombinationISJ_Li1EffLNS1I_9ScaleType4KindE0ELNS_15FloatRoundStyleE2ESJ_EENS1_15EpilogueDefaultEEEEEvvEEEEvNT_6ParamsE)
        /*0dc0*/ 	.short	0x0210
        /*0dc2*/ 	.short	0x0470


	//----- nvinfo : EIATTR_SW_WAR
	.align		4
.L_36:
        /*0dc4*/ 	.byte	0x04, 0x36
        /*0dc6*/ 	.short	(.L_38 - .L_37)
.L_37:
        /*0dc8*/ 	.word	0x00000008
.L_38:


//--------------------- .nv.callgraph             --------------------------
	.section	.nv.callgraph,"",@"SHT_CUDA_CALLGRAPH"
	.align	4
	.sectionentsize	8
	.align		4
        /*0000*/ 	.word	0x00000000
	.align		4
        /*0004*/ 	.word	0xffffffff
	.align		4
        /*0008*/ 	.word	0x00000000
	.align		4
        /*000c*/ 	.word	0xfffffffe
	.align		4
        /*0010*/ 	.word	0x00000000
	.align		4
        /*0014*/ 	.word	0xfffffffd
	.align		4
        /*0018*/ 	.word	0x00000000
	.align		4
        /*001c*/ 	.word	0xfffffffc


//--------------------- .nv.constant4             --------------------------
	.section	.nv.constant4,"a",@progbits
	.align	8
	.align		8
.nv.constant4:
        /*0000*/ 	.dword	_ZN39_INTERNAL_7cddce62_4_k_cu_ba6b2e79_79004cuda3std3__45__cpo5beginE
	.align		8
        /*0008*/ 	.dword	_ZN39_INTERNAL_7cddce62_4_k_cu_ba6b2e79_79004cuda3std3__45__cpo3endE
	.align		8
        /*0010*/ 	.dword	_ZN39_INTERNAL_7cddce62_4_k_cu_ba6b2e79_79004cuda3std3__45__cpo6cbeginE
	.align		8
        /*0018*/ 	.dword	_ZN39_INTERNAL_7cddce62_4_k_cu_ba6b2e79_79004cuda3std3__45__cpo4cendE
	.align		8
        /*0020*/ 	.dword	_ZN39_INTERNAL_7cddce62_4_k_cu_ba6b2e79_79004cuda3std3__441_GLOBAL__N__7cddce62_4_k_cu_ba6b2e79_79006ignoreE
	.align		8
        /*0028*/ 	.dword	_ZN39_INTERNAL_7cddce62_4_k_cu_ba6b2e79_79004cuda3std3__419piecewise_constructE
	.align		8
        /*0030*/ 	.dword	_ZN39_INTERNAL_7cddce62_4_k_cu_ba6b2e79_79004cuda3std3__48in_placeE
	.align		8
        /*0038*/ 	.dword	_ZN39_INTERNAL_7cddce62_4_k_cu_ba6b2e79_79004cuda3std6ranges3__45__cpo4swapE
	.align		8
        /*0040*/ 	.dword	_ZN39_INTERNAL_7cddce62_4_k_cu_ba6b2e79_79004cuda3std6ranges3__45__cpo9iter_moveE
	.align		8
        /*0048*/ 	.dword	_ZN39_INTERNAL_7cddce62_4_k_cu_ba6b2e79_79004cute7productE
	.align		8
        /*0050*/ 	.dword	_ZN39_INTERNAL_7cddce62_4_k_cu_ba6b2e79_79004cute1_E


//--------------------- .text._ZN7cutlass13device_kernelINS_4gemm6kernel13GemmUniversalIN4cute5tupleIJiiiiEEENS1_10collective13CollectiveMmaINS1_37MainloopSm90TmaGmmaWarpSpecializedFP8ILi90ENS5_IJNS4_1CILi1EEESB_SB_EEENS1_32KernelTmaWarpSpecializedPingpongEEENS5_IJNSA_ILi64EEENSA_ILi16EEENSA_ILi32EEEEEENS_12float_e4m3_tENS5_IJlSB_lEEESJ_SK_NS4_8TiledMMAINS4_8MMA_AtomIJNS4_4SM904GMMA30MMA_64x16x32_F32E4M3E4M3_SS_TNILNSO_7ScaleInE1ELSQ_1EEEEEENS4_6LayoutISC_NS5_IJNSA_ILi0EEESU_SU_EEEEENS5_IJNS4_10UnderscoreESX_SX_EEEEENS4_13SM90_TMA_LOADENS4_14ComposedLayoutINS4_7SwizzleILi1ELi4ELi3EEENS4_18smem_ptr_flag_bitsILi8EEENST_INS5_IJNSA_ILi8EEESH_EEENS5_IJSH_SB_EEEEEEEvNS4_8identityES10_S1A_vS1B_EENS_8epilogue10collective6detail29Sm90TmaWarpSpecializedAdapterINS1E_15DefaultEpilogueISJ_SK_SK_NS1D_6thread17LinearCombinationISJ_Li1EffLNS1I_9ScaleType4KindE0ELNS_15FloatRoundStyleE2ESJ_EENS1_15EpilogueDefaultEEEEEvvEEEEvNT_6ParamsE --------------------------
	.section	.text._ZN7cutlass13device_kernelINS_4gemm6kernel13GemmUniversalIN4cute5tupleIJiiiiEEENS1_10collective13CollectiveMmaINS1_37MainloopSm90TmaGmmaWarpSpecializedFP8ILi90ENS5_IJNS4_1CILi1EEESB_SB_EEENS1_32KernelTmaWarpSpecializedPingpongEEENS5_IJNSA_ILi64EEENSA_ILi16EEENSA_ILi32EEEEEENS_12float_e4m3_tENS5_IJlSB_lEEESJ_SK_NS4_8TiledMMAINS4_8MMA_AtomIJNS4_4SM904GMMA30MMA_64x16x32_F32E4M3E4M3_SS_TNILNSO_7ScaleInE1ELSQ_1EEEEEENS4_6LayoutISC_NS5_IJNSA_ILi0EEESU_SU_EEEEENS5_IJNS4_10UnderscoreESX_SX_EEEEENS4_13SM90_TMA_LOADENS4_14ComposedLayoutINS4_7SwizzleILi1ELi4ELi3EEENS4_18smem_ptr_flag_bitsILi8EEENST_INS5_IJNSA_ILi8EEESH_EEENS5_IJSH_SB_EEEEEEEvNS4_8identityES10_S1A_vS1B_EENS_8epilogue10collective6detail29Sm90TmaWarpSpecializedAdapterINS1E_15DefaultEpilogueISJ_SK_SK_NS1D_6thread17LinearCombinationISJ_Li1EffLNS1I_9ScaleType4KindE0ELNS_15FloatRoundStyleE2ESJ_EENS1_15EpilogueDefaultEEEEEvvEEEEvNT_6ParamsE,"ax",@progbits
	.align	128
.text._ZN7cutlass13device_kernelINS_4gemm6kernel13GemmUniversalIN4cute5tupleIJiiiiEEENS1_10collective13CollectiveMmaINS1_37MainloopSm90TmaGmmaWarpSpecializedFP8ILi90ENS5_IJNS4_1CILi1EEESB_SB_EEENS1_32KernelTmaWarpSpecializedPingpongEEENS5_IJNSA_ILi64EEENSA_ILi16EEENSA_ILi32EEEEEENS_12float_e4m3_tENS5_IJlSB_lEEESJ_SK_NS4_8TiledMMAINS4_8MMA_AtomIJNS4_4SM904GMMA30MMA_64x16x32_F32E4M3E4M3_SS_TNILNSO_7ScaleInE1ELSQ_1EEEEEENS4_6LayoutISC_NS5_IJNSA_ILi0EEESU_SU_EEEEENS5_IJNS4_10UnderscoreESX_SX_EEEEENS4_13SM90_TMA_LOADENS4_14ComposedLayoutINS4_7SwizzleILi1ELi4ELi3EEENS4_18smem_ptr_flag_bitsILi8EEENST_INS5_IJNSA_ILi8EEESH_EEENS5_IJSH_SB_EEEEEEEvNS4_8identityES10_S1A_vS1B_EENS_8epilogue10collective6detail29Sm90TmaWarpSpecializedAdapterINS1E_15DefaultEpilogueISJ_SK_SK_NS1D_6thread17LinearCombinationISJ_Li1EffLNS1I_9ScaleType4KindE0ELNS_15FloatRoundStyleE2ESJ_EENS1_15EpilogueDefaultEEEEEvvEEEEvNT_6ParamsE:
        .type           _ZN7cutlass13device_kernelINS_4gemm6kernel13GemmUniversalIN4cute5tupleIJiiiiEEENS1_10collective13CollectiveMmaINS1_37MainloopSm90TmaGmmaWarpSpecializedFP8ILi90ENS5_IJNS4_1CILi1EEESB_SB_EEENS1_32KernelTmaWarpSpecializedPingpongEEENS5_IJNSA_ILi64EEENSA_ILi16EEENSA_ILi32EEEEEENS_12float_e4m3_tENS5_IJlSB_lEEESJ_SK_NS4_8TiledMMAINS4_8MMA_AtomIJNS4_4SM904GMMA30MMA_64x16x32_F32E4M3E4M3_SS_TNILNSO_7ScaleInE1ELSQ_1EEEEEENS4_6LayoutISC_NS5_IJNSA_ILi0EEESU_SU_EEEEENS5_IJNS4_10UnderscoreESX_SX_EEEEENS4_13SM90_TMA_LOADENS4_14ComposedLayoutINS4_7SwizzleILi1ELi4ELi3EEENS4_18smem_ptr_flag_bitsILi8EEENST_INS5_IJNSA_ILi8EEESH_EEENS5_IJSH_SB_EEEEEEEvNS4_8identityES10_S1A_vS1B_EENS_8epilogue10collective6detail29Sm90TmaWarpSpecializedAdapterINS1E_15DefaultEpilogueISJ_SK_SK_NS1D_6thread17LinearCombinationISJ_Li1EffLNS1I_9ScaleType4KindE0ELNS_15FloatRoundStyleE2ESJ_EENS1_15EpilogueDefaultEEEEEvvEEEEvNT_6ParamsE,@function
        .size           _ZN7cutlass13device_kernelINS_4gemm6kernel13GemmUniversalIN4cute5tupleIJiiiiEEENS1_10collective13CollectiveMmaINS1_37MainloopSm90TmaGmmaWarpSpecializedFP8ILi90ENS5_IJNS4_1CILi1EEESB_SB_EEENS1_32KernelTmaWarpSpecializedPingpongEEENS5_IJNSA_ILi64EEENSA_ILi16EEENSA_ILi32EEEEEENS_12float_e4m3_tENS5_IJlSB_lEEESJ_SK_NS4_8TiledMMAINS4_8MMA_AtomIJNS4_4SM904GMMA30MMA_64x16x32_F32E4M3E4M3_SS_TNILNSO_7ScaleInE1ELSQ_1EEEEEENS4_6LayoutISC_NS5_IJNSA_ILi0EEESU_SU_EEEEENS5_IJNS4_10UnderscoreESX_SX_EEEEENS4_13SM90_TMA_LOADENS4_14ComposedLayoutINS4_7SwizzleILi1ELi4ELi3EEENS4_18smem_ptr_flag_bitsILi8EEENST_INS5_IJNSA_ILi8EEESH_EEENS5_IJSH_SB_EEEEEEEvNS4_8identityES10_S1A_vS1B_EENS_8epilogue10collective6detail29Sm90TmaWarpSpecializedAdapterINS1E_15DefaultEpilogueISJ_SK_SK_NS1D_6thread17LinearCombinationISJ_Li1EffLNS1I_9ScaleType4KindE0ELNS_15FloatRoundStyleE2ESJ_EENS1_15EpilogueDefaultEEEEEvvEEEEvNT_6ParamsE,(.L_x_89 - _ZN7cutlass13device_kernelINS_4gemm6kernel13GemmUniversalIN4cute5tupleIJiiiiEEENS1_10collective13CollectiveMmaINS1_37MainloopSm90TmaGmmaWarpSpecializedFP8ILi90ENS5_IJNS4_1CILi1EEESB_SB_EEENS1_32KernelTmaWarpSpecializedPingpongEEENS5_IJNSA_ILi64EEENSA_ILi16EEENSA_ILi32EEEEEENS_12float_e4m3_tENS5_IJlSB_lEEESJ_SK_NS4_8TiledMMAINS4_8MMA_AtomIJNS4_4SM904GMMA30MMA_64x16x32_F32E4M3E4M3_SS_TNILNSO_7ScaleInE1ELSQ_1EEEEEENS4_6LayoutISC_NS5_IJNSA_ILi0EEESU_SU_EEEEENS5_IJNS4_10UnderscoreESX_SX_EEEEENS4_13SM90_TMA_LOADENS4_14ComposedLayoutINS4_7SwizzleILi1ELi4ELi3EEENS4_18smem_ptr_flag_bitsILi8EEENST_INS5_IJNSA_ILi8EEESH_EEENS5_IJSH_SB_EEEEEEEvNS4_8identityES10_S1A_vS1B_EENS_8epilogue10collective6detail29Sm90TmaWarpSpecializedAdapterINS1E_15DefaultEpilogueISJ_SK_SK_NS1D_6thread17LinearCombinationISJ_Li1EffLNS1I_9ScaleType4KindE0ELNS_15FloatRoundStyleE2ESJ_EENS1_15EpilogueDefaultEEEEEvvEEEEvNT_6ParamsE)
        .other          _ZN7cutlass13device_kernelINS_4gemm6kernel13GemmUniversalIN4cute5tupleIJiiiiEEENS1_10collective13CollectiveMmaINS1_37MainloopSm90TmaGmmaWarpSpecializedFP8ILi90ENS5_IJNS4_1CILi1EEESB_SB_EEENS1_32KernelTmaWarpSpecializedPingpongEEENS5_IJNSA_ILi64EEENSA_ILi16EEENSA_ILi32EEEEEENS_12float_e4m3_tENS5_IJlSB_lEEESJ_SK_NS4_8TiledMMAINS4_8MMA_AtomIJNS4_4SM904GMMA30MMA_64x16x32_F32E4M3E4M3_SS_TNILNSO_7ScaleInE1ELSQ_1EEEEEENS4_6LayoutISC_NS5_IJNSA_ILi0EEESU_SU_EEEEENS5_IJNS4_10UnderscoreESX_SX_EEEEENS4_13SM90_TMA_LOADENS4_14ComposedLayoutINS4_7SwizzleILi1ELi4ELi3EEENS4_18smem_ptr_flag_bitsILi8EEENST_INS5_IJNSA_ILi8EEESH_EEENS5_IJSH_SB_EEEEEEEvNS4_8identityES10_S1A_vS1B_EENS_8epilogue10collective6detail29Sm90TmaWarpSpecializedAdapterINS1E_15DefaultEpilogueISJ_SK_SK_NS1D_6thread17LinearCombinationISJ_Li1EffLNS1I_9ScaleType4KindE0ELNS_15FloatRoundStyleE2ESJ_EENS1_15EpilogueDefaultEEEEEvvEEEEvNT_6ParamsE,@"STO_CUDA_ENTRY STV_DEFAULT"
_ZN7cutlass13device_kernelINS_4gemm6kernel13GemmUniversalIN4cute5tupleIJiiiiEEENS1_10collective13CollectiveMmaINS1_37MainloopSm90TmaGmmaWarpSpecializedFP8ILi90ENS5_IJNS4_1CILi1EEESB_SB_EEENS1_32KernelTmaWarpSpecializedPingpongEEENS5_IJNSA_ILi64EEENSA_ILi16EEENSA_ILi32EEEEEENS_12float_e4m3_tENS5_IJlSB_lEEESJ_SK_NS4_8TiledMMAINS4_8MMA_AtomIJNS4_4SM904GMMA30MMA_64x16x32_F32E4M3E4M3_SS_TNILNSO_7ScaleInE1ELSQ_1EEEEEENS4_6LayoutISC_NS5_IJNSA_ILi0EEESU_SU_EEEEENS5_IJNS4_10UnderscoreESX_SX_EEEEENS4_13SM90_TMA_LOADENS4_14ComposedLayoutINS4_7SwizzleILi1ELi4ELi3EEENS4_18smem_ptr_flag_bitsILi8EEENST_INS5_IJNSA_ILi8EEESH_EEENS5_IJSH_SB_EEEEEEEvNS4_8identityES10_S1A_vS1B_EENS_8epilogue10collective6detail29Sm90TmaWarpSpecializedAdapterINS1E_15DefaultEpilogueISJ_SK_SK_NS1D_6thread17LinearCombinationISJ_Li1EffLNS1I_9ScaleType4KindE0ELNS_15FloatRoundStyleE2ESJ_EENS1_15EpilogueDefaultEEEEEvvEEEEvNT_6ParamsE:
[----:B------:R-:W-:Y:S01]  /*0000*/  LDC R1, c[0x0][0x28] ;  /* 0x00000a00ff017b82 */ /* 0x000fe20000000800 */
[----:B------:R-:W0:Y:S01]  /*0010*/  S2R R7, SR_TID.X ;  /* 0x0000000000077919 */ /* 0x000e220000002100 */
[----:B------:R-:W-:Y:S01]  /*0020*/  ELECT P0, URZ, PT ;  /* 0x00000000003f782f */ /* 0x000fe20003800000 */
[----:B------:R-:W-:Y:S01]  /*0030*/  BSSY B0, `(.L_x_0) ;  /* 0x000000f000007945 */ /* 0x000fe20003800000 */
[--C-:B0-----:R-:W-:Y:S02]  /*0040*/  SHF.R.U32.HI R0, RZ, 0x5, R7.reuse ;  /* 0x00000005ff007819 */ /* 0x101fe40000011607 */
[----:B------:R-:W-:-:S03]  /*0050*/  SHF.R.U32.HI R4, RZ, 0x7, R7 ;  /* 0x00000007ff047819 */ /* 0x000fc60000011607 */
[----:B------:R-:W0:Y:S04]  /*0060*/  SHFL.IDX PT, R2, R0, RZ, 0x1f ;  /* 0x00001fff00027589 */ /* 0x000e2800000e0000 */
[----:B------:R1:W2:Y:S01]  /*0070*/  SHFL.IDX PT, R21, R4, RZ, 0x1f ;  /* 0x00001fff04157589 */ /* 0x0002a200000e0000 */
[----:B0-----:R-:W-:-:S13]  /*0080*/  ISETP.NE.OR P0, PT, R2, RZ, !P0 ;  /* 0x000000ff0200720c */ /* 0x001fda0004705670 */
[----:B-12---:R-:W-:Y:S05]  /*0090*/  @P0 BRA `(.L_x_1) ;  /* 0x0000000000200947 */ /* 0x006fea0003800000 */
[----:B------:R-:W-:Y:S02]  /*00a0*/  ULDC.64 UR4, c[0x0][0x198] ;  /* 0x0000660000047ab9 */ /* 0x000fe40000000a00 */
[----:B------:R-:W-:Y:S02]  /*00b0*/  UIADD3 UR6, UP0, UR4, 0xf0, URZ ;  /* 0x000000f004067890 */ /* 0x000fe4000ff1e03f */
[----:B------:R-:W-:Y:S02]  /*00c0*/  UIADD3 UR4, UP1, UR4, 0x1f0, URZ ;  /* 0x000001f004047890 */ /* 0x000fe4000ff3e03f */
[----:B------:R-:W-:Y:S02]  /*00d0*/  UIADD3.X UR7, URZ, UR5, URZ, UP0, !UPT ;  /* 0x000000053f077290 */ /* 0x000fe400087fe43f */
[----:B------:R-:W-:-:S07]  /*00e0*/  UIADD3.X UR5, URZ, UR5, URZ, UP1, !UPT ;  /* 0x000000053f057290 */ /* 0x000fce0008ffe43f */
[----:B------:R0:W-:Y:S02]  /*00f0*/  UTMACCTL.PF [UR6] ;  /* 0x00000000060079b9 */ /* 0x0001e40008040000 */
[----:B------:R0:W-:Y:S02]  /*0100*/  UTMACCTL.PF [UR4] ;  /* 0x00000000040079b9 */ /* 0x0001e40008040000 */
[----:B0-----:R-:W-:Y:S01]  /*0110*/  NOP ;  /* 0x0000000000007918 */ /* 0x001fe20000000000 */
.L_x_1:
[----:B------:R-:W-:Y:S05]  /*0120*/  BSYNC B0 ;  /* 0x0000000000007941 */ /* 0x000fea0003800000 */
.L_x_0:
[----:B------:R-:W0:Y:S02]  /*0130*/  SHFL.IDX PT, R3, R0, RZ, 0x1f ;  /* 0x00001fff00037589 */ /* 0x000e2400000e0000 */
[----:B0-----:R-:W-:-:S13]  /*0140*/  ISETP.NE.AND P0, PT, R3, RZ, PT ;  /* 0x000000ff0300720c */ /* 0x001fda0003f05270 */
[----:B------:R-:W-:Y:S05]  /*0150*/  @P0 BRA `(.L_x_2) ;  /* 0x0000000c00140947 */ /* 0x000fea0003800000 */
[----:B------:R-:W-:Y:S01]  /*0160*/  ELECT P0, URZ, PT ;  /* 0x00000000003f782f */ /* 0x000fe20003800000 */
[----:B------:R-:W-:-:S12]  /*0170*/  BSSY B0, `(.L_x_2) ;  /* 0x00000c3000007945 */ /* 0x000fd80003800000 */
[----:B------:R-:W-:Y:S05]  /*0180*/  @!P0 BRA `(.L_x_3) ;  /* 0x0000000c00048947 */ /* 0x000fea0003800000 */
[----:B------:R-:W0:Y:S01]  /*0190*/  S2UR UR8, SR_CgaCtaId ;  /* 0x00000000000879c3 */ /* 0x000e220000008800 */
[----:B------:R-:W-:Y:S01]  /*01a0*/  UMOV UR4, 0x400 ;  /* 0x0000040000047882 */ /* 0x000fe20000000000 */
[----:B------:R-:W-:Y:S01]  /*01b0*/  UMOV UR5, 0x1 ;  /* 0x0000000100057882 */ /* 0x000fe20000000000 */
[----:B------:R-:W-:Y:S02]  /*01c0*/  UMOV UR6, 0x80 ;  /* 0x0000008000067882 */ /* 0x000fe40000000000 */
[----:B------:R-:W-:-:S04]  /*01d0*/  UIADD3 UR6, -UR6, 0x100000, URZ ;  /* 0x0010000006067890 */ /* 0x000fc8000fffe13f */
[----:B------:R-:W-:Y:S02]  /*01e0*/  USHF.L.U32 UR7, UR6, 0xb, URZ ;  /* 0x0000000b06077899 */ /* 0x000fe4000800063f */
[----:B------:R-:W-:Y:S02]  /*01f0*/  USHF.L.U32 UR6, UR6, 0x1, URZ ;  /* 0x0000000106067899 */ /* 0x000fe4000800063f */
[----:B0-----:R-:W-:Y:S02]  /*0200*/  ULEA UR8, UR8, UR4, 0x18 ;  /* 0x0000000408087291 */ /* 0x001fe4000f8ec03f */
[----:B------:R-:W-:-:S04]  /*0210*/  UIADD3 UR4, -UR5, 0x100000, URZ ;  /* 0x0010000005047890 */ /* 0x000fc8000fffe13f */
[----:B------:R-:W-:Y:S02]  /*0220*/  USHF.L.U32 UR5, UR4, 0xb, URZ ;  /* 0x0000000b04057899 */ /* 0x000fe4000800063f */
[----:B------:R-:W-:Y:S01]  /*0230*/  USHF.L.U32 UR4, UR4, 0x1, URZ ;  /* 0x0000000104047899 */ /* 0x000fe2000800063f */
[----:B------:R-:W0:Y:S11]  /*0240*/  FENCE.VIEW.ASYNC.S ;  /* 0x00000000000073c6 */ /* 0x000e360000000000 */
[----:B0-----:R0:W1:Y:S01]  /*0250*/  SYNCS.EXCH.64 URZ, [UR8], UR4 ;  /* 0x00000004083f75b2 */ /* 0x0010620008000100 */
[----:B------:R0:W2:Y:S01]  /*0260*/  SYNCS.EXCH.64 URZ, [UR8+0x2d0], UR6 ;  /* 0x0002d006083f75b2 */ /* 0x0000a20008000100 */
[----:B------:R0:W3:Y:S01]  /*0270*/  SYNCS.EXCH.64 URZ, [UR8+0x8], UR4 ;  /* 0x00000804083f75b2 */ /* 0x0000e20008000100 */
[----:B------:R0:W4:Y:S01]  /*0280*/  SYNCS.EXCH.64 URZ, [UR8+0x2d8], UR6 ;  /* 0x0002d806083f75b2 */ /* 0x0001220008000100 */
[----:B------:R0:W0:Y:S01]  /*0290*/  SYNCS.EXCH.64 URZ, [UR8+0x10], UR4 ;  /* 0x00001004083f75b2 */ /* 0x0000220008000100 */
        /* <DEDUP_REMOVED lines=175> */
[----:B-1234-:R-:W-:Y:S01]  /*0d90*/  NOP ;  /* 0x0000000000007918 */ /* 0x01efe20000000000 */
.L_x_3:
[----:B0-----:R-:W-:Y:S05]  /*0da0*/  BSYNC B0 ;  /* 0x0000000000007941 */ /* 0x001fea0003800000 */
.L_x_2:
[----:B------:R-:W0:Y:S01]  /*0db0*/  SHFL.IDX PT, R5, R0, RZ, 0x1f ;  /* 0x00001fff00057589 */ /* 0x000e2200000e0000 */
[----:B------:R-:W-:Y:S01]  /*0dc0*/  ELECT P0, URZ, PT ;  /* 0x00000000003f782f */ /* 0x000fe20003800000 */
[----:B------:R-:W-:Y:S01]  /*0dd0*/  NOP ;  /* 0x0000000000007918 */ /* 0x000fe20000000000 */
[----:B------:R-:W-:Y:S01]  /*0de0*/  ELECT P1, URZ, PT ;  /* 0x00000000003f782f */ /* 0x000fe20003820000 */
[----:B------:R1:W2:Y:S01]  /*0df0*/  SHFL.IDX PT, R3, R0, RZ, 0x1f ;  /* 0x00001fff00037589 */ /* 0x0002a200000e0000 */
[----:B------:R-:W-:Y:S01]  /*0e00*/  UMOV UR4, 0x20 ;  /* 0x0000002000047882 */ /* 0x000fe20000000000 */
[----:B------:R-:W-:Y:S01]  /*0e10*/  UMOV UR11, 0x80 ;  /* 0x00000080000b7882 */ /* 0x000fe20000000000 */
[----:B------:R-:W-:Y:S01]  /*0e20*/  NOP ;  /* 0x0000000000007918 */ /* 0x000fe20000000000 */
[----:B------:R-:W3:Y:S01]  /*0e30*/  SHFL.IDX PT, R4, R4, RZ, 0x1f ;  /* 0x00001fff04047589 */ /* 0x000ee200000e0000 */
[----:B------:R-:W-:Y:S01]  /*0e40*/  VIADD R35, R21, 0xffffffff ;  /* 0xffffffff15237836 */ /* 0x000fe20000000000 */
[----:B------:R-:W-:Y:S01]  /*0e50*/  ULDC.64 UR18, c[0x0][0x208] ;  /* 0x0000820000127ab9 */ /* 0x000fe20000000a00 */
[----:B-1----:R-:W-:-:S03]  /*0e60*/  SHF.R.S32.HI R0, RZ, 0x1f, R7 ;  /* 0x0000001fff007819 */ /* 0x002fc60000011407 */
[----:B------:R-:W-:Y:S02]  /*0e70*/  ISETP.GE.U32.AND P2, PT, R35, 0x2, PT ;  /* 0x000000022300780c */ /* 0x000fe40003f46070 */
[----:B------:R-:W-:-:S04]  /*0e80*/  LEA.HI R0, R0, R7, RZ, 0x7 ;  /* 0x0000000700007211 */ /* 0x000fc800078f38ff */
[----:B------:R-:W-:Y:S02]  /*0e90*/  LOP3.LUT R0, R0, 0xffffff80, RZ, 0xc0, !PT ;  /* 0xffffff8000007812 */ /* 0x000fe400078ec0ff */
[----:B0-----:R-:W-:-:S03]  /*0ea0*/  ISETP.NE.OR P0, PT, R5, RZ, !P0 ;  /* 0x000000ff0500720c */ /* 0x001fc60004705670 */
[----:B------:R-:W-:Y:S01]  /*0eb0*/  IMAD.IADD R6, R7, 0x1, -R0 ;  /* 0x0000000107067824 */ /* 0x000fe200078e0a00 */
[----:B--2---:R-:W-:Y:S02]  /*0ec0*/  ISETP.NE.OR P1, PT, R3, RZ, !P1 ;  /* 0x000000ff0300720c */ /* 0x004fe40004f25670 */
[----:B------:R-:W-:-:S04]  /*0ed0*/  SHF.R.S32.HI R3, RZ, 0x1f, R2 ;  /* 0x0000001fff037819 */ /* 0x000fc80000011402 */
[----:B------:R-:W-:-:S03]  /*0ee0*/  LEA.HI R3, R3, R2, RZ, 0x2 ;  /* 0x0000000203037211 */ /* 0x000fc600078f10ff */
[----:B------:R-:W-:Y:S01]  /*0ef0*/  VOTEU.ALL UP0, P0 ;  /* 0x00000000003f7886 */ /* 0x000fe20000000000 */
[----:B------:R-:W-:-:S03]  /*0f00*/  LOP3.LUT R3, R3, 0xfffffffc, RZ, 0xc0, !PT ;  /* 0xfffffffc03037812 */ /* 0x000fc600078ec0ff */
[----:B------:R-:W-:Y:S01]  /*0f10*/  VOTEU.ALL UP1, P1 ;  /* 0x00000000003f7886 */ /* 0x000fe20000820000 */
[----:B------:R-:W0:Y:S01]  /*0f20*/  @!UP0 S2UR UR7, SR_CgaCtaId ;  /* 0x00000000000789c3 */ /* 0x000e220000008800 */
[----:B------:R-:W-:Y:S01]  /*0f30*/  @!UP0 UMOV UR6, 0x400 ;  /* 0x0000040000068882 */ /* 0x000fe20000000000 */
[----:B------:R-:W-:-:S04]  /*0f40*/  @!UP0 UIADD3 UR4, -UR4, 0x100000, URZ ;  /* 0x0010000004048890 */ /* 0x000fc8000fffe13f */
[----:B------:R-:W-:Y:S02]  /*0f50*/  @!UP0 USHF.L.U32 UR5, UR4, 0xb, URZ ;  /* 0x0000000b04058899 */ /* 0x000fe4000800063f */
[----:B------:R-:W-:Y:S01]  /*0f60*/  @!UP0 USHF.L.U32 UR4, UR4, 0x1, URZ ;  /* 0x0000000104048899 */ /* 0x000fe2000800063f */
[----:B------:R-:W-:Y:S01]  /*0f70*/  IMAD.IADD R20, R2, 0x1, -R3 ;  /* 0x0000000102147824 */ /* 0x000fe200078e0a03 */
[----:B------:R-:W-:Y:S01]  /*0f80*/  @!UP1 UMOV UR9, 0x400 ;  /* 0x0000040000099882 */ /* 0x000fe20000000000 */
[----:B------:R-:W-:Y:S01]  /*0f90*/  VOTEU.ALL UP2, P1 ;  /* 0x00000000003f7886 */ /* 0x000fe20000840000 */
[----:B------:R-:W-:Y:S01]  /*0fa0*/  VOTEU.ALL UP3, P1 ;  /* 0x00000000003f7886 */ /* 0x000fe20000860000 */
[----:B------:R-:W-:Y:S01]  /*0fb0*/  VOTEU.ALL UP4, P1 ;  /* 0x00000000003f7886 */ /* 0x000fe20000880000 */
[----:B------:R-:W1:Y:S01]  /*0fc0*/  @!UP1 S2UR UR10, SR_CgaCtaId ;  /* 0x00000000000a99c3 */ /* 0x000e620000008800 */
[----:B------:R-:W-:Y:S01]  /*0fd0*/  VOTEU.ALL UP5, P1 ;  /* 0x00000000003f7886 */ /* 0x000fe200008a0000 */
[----:B0-----:R-:W-:-:S02]  /*0fe0*/  @!UP0 ULEA UR8, UR7, UR6, 0x18 ;  /* 0x0000000607088291 */ /* 0x001fc4000f8ec03f */
[----:B------:R-:W-:-:S04]  /*0ff0*/  @!UP1 UIADD3 UR6, -UR11, 0x100000, URZ ;  /* 0x001000000b069890 */ /* 0x000fc8000fffe13f */
[----:B------:R-:W-:Y:S02]  /*1000*/  @!UP1 USHF.L.U32 UR7, UR6, 0xb, URZ ;  /* 0x0000000b06079899 */ /* 0x000fe4000800063f */
[----:B------:R-:W-:Y:S01]  /*1010*/  @!UP1 USHF.L.U32 UR6, UR6, 0x1, URZ ;  /* 0x0000000106069899 */ /* 0x000fe2000800063f */
[----:B------:R-:W-:Y:S01]  /*1020*/  VOTEU.ALL UP0, P0 ;  /* 0x00000000003f7886 */ /* 0x000fe20000000000 */
[----:B-1----:R-:W-:Y:S01]  /*1030*/  @!UP1 ULEA UR9, UR10, UR9, 0x18 ;  /* 0x000000090a099291 */ /* 0x002fe2000f8ec03f */
[----:B---3--:R-:W-:Y:S01]  /*1040*/  R2UR UR10, R4 ;  /* 0x00000000040a72ca */ /* 0x008fe200000e0000 */
[----:B------:R-:W-:Y:S01]  /*1050*/  VOTEU.ALL UP1, P0 ;  /* 0x00000000003f7886 */ /* 0x000fe20000020000 */
[C---:B------:R-:W-:Y:S01]  /*1060*/  ISETP.NE.AND P0, PT, R20.reuse, 0x3, PT ;  /* 0x000000031400780c */ /* 0x040fe20003f05270 */
[----:B------:R-:W0:Y:S02]  /*1070*/  FENCE.VIEW.ASYNC.S ;  /* 0x00000000000073c6 */ /* 0x000e240000000000 */
[----:B0-----:R-:W0:Y:S01]  /*1080*/  @!UP0 SYNCS.EXCH.64 URZ, [UR8+0x5d0], UR4 ;  /* 0x0005d004083f85b2 */ /* 0x001e220008000100 */
[----:B------:R-:W-:-:S04]  /*1090*/  ISETP.EQ.OR P0, PT, R20, RZ, !P0 ;  /* 0x000000ff1400720c */ /* 0x000fc80004702670 */
[----:B------:R-:W-:-:S04]  /*10a0*/  ISETP.EQ.AND P0, PT, R21, RZ, P0 ;  /* 0x000000ff1500720c */ /* 0x000fc80000702270 */
[----:B------:R-:W-:-:S04]  /*10b0*/  SEL R2, RZ, 0x1, !P0 ;  /* 0x00000001ff027807 */ /* 0x000fc80004000000 */
[----:B------:R-:W-:Y:S01]  /*10c0*/  SEL R0, R2, 0x2, P2 ;  /* 0x0000000202007807 */ /* 0x000fe20001000000 */
[----:B------:R1:W0:Y:S01]  /*10d0*/  @!UP1 SYNCS.EXCH.64 URZ, [UR8+0x5d8], UR4 ;  /* 0x0005d804083f95b2 */ /* 0x0002220008000100 */
[----:B------:R-:W-:Y:S01]  /*10e0*/  NOP ;  /* 0x0000000000007918 */ /* 0x000fe20000000000 */
[----:B-1----:R-:W-:Y:S02]  /*10f0*/  ULDC.64 UR4, c[0x0][0x598] ;  /* 0x0001660000047ab9 */ /* 0x002fe40000000a00 */
[----:B------:R-:W-:Y:S01]  /*1100*/  ISETP.NE.U32.AND P1, PT, RZ, UR4, PT ;  /* 0x00000004ff007c0c */ /* 0x000fe2000bf25070 */
[----:B------:R1:W0:Y:S03]  /*1110*/  @!UP2 SYNCS.EXCH.64 URZ, [UR9+0x5b0], UR6 ;  /* 0x0005b006093fa5b2 */ /* 0x0002260008000100 */
[----:B------:R-:W-:Y:S01]  /*1120*/  ISETP.NE.AND.EX P1, PT, RZ, UR5, PT, P1 ;  /* 0x00000005ff007c0c */ /* 0x000fe2000bf25310 */
[----:B------:R1:W0:Y:S01]  /*1130*/  @!UP3 SYNCS.EXCH.64 URZ, [UR9+0x5b8], UR6 ;  /* 0x0005b806093fb5b2 */ /* 0x0002220008000100 */
[----:B------:R1:W0:Y:S01]  /*1140*/  @!UP4 SYNCS.EXCH.64 URZ, [UR9+0x5c0], UR6 ;  /* 0x0005c006093fc5b2 */ /* 0x0002220008000100 */
[----:B------:R1:W0:Y:S01]  /*1150*/  @!UP5 SYNCS.EXCH.64 URZ, [UR9+0x5c8], UR6 ;  /* 0x0005c806093fd5b2 */ /* 0x0002220008000100 */
[----:B------:R-:W-:Y:S01]  /*1160*/  NOP ;  /* 0x0000000000007918 */ /* 0x000fe20000000000 */
[----:B0-----:R-:W-:Y:S08]  /*1170*/  BAR.SYNC.DEFER_BLOCKING 0x0 ;  /* 0x0000000000007b1d */ /* 0x001ff00000010000 */
[----:B-1----:R-:W-:Y:S05]  /*1180*/  @!P1 BRA `(.L_x_4) ;  /* 0x00000000001c9947 */ /* 0x002fea0003800000 */
[----:B------:R-:W0:Y:S02]  /*1190*/  LDC.64 R2, c[0x0][0x598] ;  /* 0x00016600ff027b82 */ /* 0x000e240000000a00 */
[----:B0-----:R-:W2:Y:S02]  /*11a0*/  LDG.E.64 R2, desc[UR18][R2.64] ;  /* 0x0000001202027981 */ /* 0x001ea4000c1e1b00 */
[----:B--2---:R-:W-:-:S04]  /*11b0*/  ISETP.NE.U32.AND P0, PT, R2, RZ, PT ;  /* 0x000000ff0200720c */ /* 0x004fc80003f05070 */
[----:B------:R-:W-:-:S13]  /*11c0*/  ISETP.NE.AND.EX P0, PT, R3, RZ, PT, P0 ;  /* 0x000000ff0300720c */ /* 0x000fda0003f05300 */
[----:B------:R-:W-:Y:S05]  /*11d0*/  @!P0 BRA `(.L_x_4) ;  /* 0x0000000000088947 */ /* 0x000fea0003800000 */
[----:B------:R2:W5:Y:S01]  /*11e0*/  LD.E R11, desc[UR18][R2.64] ;  /* 0x00000012020b7980 */ /* 0x000562000c101900 */
[----:B------:R-:W-:Y:S05]  /*11f0*/  BRA `(.L_x_5) ;  /* 0x0000000000207947 */ /* 0x000fea0003800000 */
.L_x_4:
[----:B------:R-:W-:Y:S02]  /*1200*/  ULDC.64 UR4, c[0x0][0x588] ;  /* 0x0001620000047ab9 */ /* 0x000fe40000000a00 */
[----:B------:R-:W-:-:S04]  /*1210*/  ISETP.NE.U32.AND P0, PT, RZ, UR4, PT ;  /* 0x00000004ff007c0c */ /* 0x000fc8000bf05070 */
[----:B------:R-:W-:-:S13]  /*1220*/  ISETP.NE.AND.EX P0, PT, RZ, UR5, PT, P0 ;  /* 0x00000005ff007c0c */ /* 0x000fda000bf05300 */
[----:B------:R-:W-:Y:S05]  /*1230*/  @!P0 BRA `(.L_x_6) ;  /* 0x00000000000c8947 */ /* 0x000fea0003800000 */
[----:B------:R-:W0:Y:S02]  /*1240*/  LDC.64 R2, c[0x0][0x588] ;  /* 0x00016200ff027b82 */ /* 0x000e240000000a00 */
[----:B0-----:R0:W5:Y:S01]  /*1250*/  LDG.E R11, desc[UR18][R2.64] ;  /* 0x00000012020b7981 */ /* 0x001162000c1e1900 */
[----:B------:R-:W-:Y:S05]  /*1260*/  BRA `(.L_x_5) ;  /* 0x0000000000047947 */ /* 0x000fea0003800000 */
.L_x_6:
[----:B------:R-:W1:Y:S02]  /*1270*/  LDC R11, c[0x0][0x580] ;  /* 0x00016000ff0b7b82 */ /* 0x000e640000000800 */
.L_x_5:
[----:B------:R-:W-:Y:S02]  /*1280*/  ULDC.64 UR4, c[0x0][0x5a0] ;  /* 0x0001680000047ab9 */ /* 0x000fe40000000a00 */
[----:B------:R-:W-:-:S04]  /*1290*/  ISETP.NE.U32.AND P0, PT, RZ, UR4, PT ;  /* 0x00000004ff007c0c */ /* 0x000fc8000bf05070 */
[----:B------:R-:W-:-:S13]  /*12a0*/  ISETP.NE.AND.EX P0, PT, RZ, UR5, PT, P0 ;  /* 0x00000005ff007c0c */ /* 0x000fda000bf05300 */
[----:B------:R-:W-:Y:S05]  /*12b0*/  @!P0 BRA `(.L_x_7) ;  /* 0x00000000001c8947 */ /* 0x000fea0003800000 */
[----:B0-2---:R-:W0:Y:S02]  /*12c0*/  LDC.64 R2, c[0x0][0x5a0] ;  /* 0x00016800ff027b82 */ /* 0x005e240000000a00 */
[----:B0-----:R-:W2:Y:S02]  /*12d0*/  LDG.E.64 R2, desc[UR18][R2.64] ;  /* 0x0000001202027981 */ /* 0x001ea4000c1e1b00 */
[----:B--2---:R-:W-:-:S04]  /*12e0*/  ISETP.NE.U32.AND P0, PT, R2, RZ, PT ;  /* 0x000000ff0200720c */ /* 0x004fc80003f05070 */
[----:B------:R-:W-:-:S13]  /*12f0*/  ISETP.NE.AND.EX P0, PT, R3, RZ, PT, P0 ;  /* 0x000000ff0300720c */ /* 0x000fda0003f05300 */
[----:B------:R-:W-:Y:S05]  /*1300*/  @!P0 BRA `(.L_x_7) ;  /* 0x0000000000088947 */ /* 0x000fea0003800000 */
[----:B------:R0:W5:Y:S01]  /*1310*/  LD.E R12, desc[UR18][R2.64] ;  /* 0x00000012020c7980 */ /* 0x000162000c101900 */
[----:B------:R-:W-:Y:S05]  /*1320*/  BRA `(.L_x_8) ;  /* 0x0000000000207947 */ /* 0x000fea0003800000 */
.L_x_7:
[----:B------:R-:W-:Y:S02]  /*1330*/  ULDC.64 UR4, c[0x0][0x590] ;  /* 0x0001640000047ab9 */ /* 0x000fe40000000a00 */
[----:B------:R-:W-:-:S04]  /*1340*/  ISETP.NE.U32.AND P0, PT, RZ, UR4, PT ;  /* 0x00000004ff007c0c */ /* 0x000fc8000bf05070 */
[----:B------:R-:W-:-:S13]  /*1350*/  ISETP.NE.AND.EX P0, PT, RZ, UR5, PT, P0 ;  /* 0x00000005ff007c0c */ /* 0x000fda000bf05300 */
[----:B------:R-:W-:Y:S05]  /*1360*/  @!P0 BRA `(.L_x_9) ;  /* 0x00000000000c8947 */ /* 0x000fea0003800000 */
[----:B------:R-:W3:Y:S02]  /*1370*/  LDC.64 R12, c[0x0][0x590] ;  /* 0x00016400ff0c7b82 */ /* 0x000ee40000000a00 */
[----:B---3--:R4:W5:Y:S01]  /*1380*/  LDG.E R12, desc[UR18][R12.64] ;  /* 0x000000120c0c7981 */ /* 0x008962000c1e1900 */
[----:B------:R-:W-:Y:S05]  /*1390*/  BRA `(.L_x_8) ;  /* 0x0000000000047947 */ /* 0x000fea0003800000 */
.L_x_9:
[----:B------:R-:W3:Y:S02]  /*13a0*/  LDC R12, c[0x0][0x584] ;  /* 0x00016100ff0c7b82 */ /* 0x000ee40000000800 */
.L_x_8:
[----:B0-2---:R-:W0:Y:S01]  /*13b0*/  LDC R2, c[0x0][0x65c] ;  /* 0x00019700ff027b82 */ /* 0x005e220000000800 */
[----:B------:R-:W2:Y:S01]  /*13c0*/  S2R R22, SR_CTAID.Y ;  /* 0x0000000000167919 */ /* 0x000ea20000002600 */
[----:B------:R-:W-:Y:S01]  /*13d0*/  ULDC UR8, c[0x0][0x28c] ;  /* 0x0000a30000087ab9 */ /* 0x000fe20000000800 */
[----:B------:R-:W-:Y:S01]  /*13e0*/  ISETP.NE.AND P0, PT, R21, 0x2, PT ;  /* 0x000000021500780c */ /* 0x000fe20003f05270 */
[----:B------:R-:W-:Y:S01]  /*13f0*/  UIADD3 UR8, UR8, 0x1f, URZ ;  /* 0x0000001f08087890 */ /* 0x000fe2000fffe03f */
[----:B------:R-:W1:Y:S01]  /*1400*/  S2R R16, SR_CTAID.X ;  /* 0x0000000000107919 */ /* 0x000e620000002500 */
[----:B------:R-:W-:Y:S01]  /*1410*/  IMAD.MOV.U32 R17, RZ, RZ, RZ ;  /* 0x000000ffff117224 */ /* 0x000fe200078e00ff */
[----:B------:R-:W-:Y:S01]  /*1420*/  UMOV UR5, URZ ;  /* 0x0000003f00057c82 */ /* 0x000fe20008000000 */
[----:B------:R-:W-:Y:S01]  /*1430*/  USHF.R.S32.HI UR9, URZ, 0x1f, UR8 ;  /* 0x0000001f3f097899 */ /* 0x000fe20008011408 */
[----:B------:R-:W-:Y:S01]  /*1440*/  UMOV UR4, URZ ;  /* 0x0000003f00047c82 */ /* 0x000fe20008000000 */
[----:B------:R-:W-:-:S02]  /*1450*/  ULDC.64 UR12, c[0x0][0x650] ;  /* 0x00019400000c7ab9 */ /* 0x000fc40000000a00 */
[----:B------:R-:W-:Y:S01]  /*1460*/  ULEA.HI UR9, UR9, UR8, URZ, 0x5 ;  /* 0x0000000809097291 */ /* 0x000fe2000f8f283f */
[----:B0-----:R-:W-:-:S13]  /*1470*/  ISETP.NE.AND P2, PT, R2, 0x1, PT ;  /* 0x000000010200780c */ /* 0x001fda0003f45270 */
[----:B------:R-:W1:Y:S01]  /*1480*/  @P2 LDC R9, c[0x0][0x10] ;  /* 0x00000400ff092b82 */ /* 0x000e620000000800 */
[----:B--2---:R-:W-:Y:S02]  /*1490*/  @P2 IMAD.MOV.U32 R2, RZ, RZ, R22 ;  /* 0x000000ffff022224 */ /* 0x004fe400078e0016 */
[----:B------:R-:W-:-:S05]  /*14a0*/  @P2 IMAD.MOV.U32 R3, RZ, RZ, RZ ;  /* 0x000000ffff032224 */ /* 0x000fca00078e00ff */
[----:B------:R-:W0:Y:S01]  /*14b0*/  @!P2 LDC R5, c[0x0][0xc] ;  /* 0x00000300ff05ab82 */ /* 0x000e220000000800 */
[----:B------:R-:W-:Y:S01]  /*14c0*/  ULDC UR6, c[0x0][0xc] ;  /* 0x0000030000067ab9 */ /* 0x000fe20000000800 */
[----:B------:R-:W-:Y:S02]  /*14d0*/  ULDC UR7, c[0x0][0x10] ;  /* 0x0000040000077ab9 */ /* 0x000fe40000000800 */
[----:B------:R-:W-:-:S04]  /*14e0*/  UIMAD.WIDE.U32 UR6, UR6, UR7, URZ ;  /* 0x00000007060672a5 */ /* 0x000fc8000f8e003f */
[----:B------:R-:W4:Y:S01]  /*14f0*/  LDC R10, c[0x0][0x14] ;  /* 0x00000500ff0a7b82 */ /* 0x000f220000000800 */
[----:B-1----:R-:W-:-:S04]  /*1500*/  @P2 IMAD.WIDE.U32 R8, R16, R9, R2 ;  /* 0x0000000910082225 */ /* 0x002fc800078e0002 */
[----:B------:R-:W-:-:S04]  /*1510*/  @P2 IMAD.MOV.U32 R3, RZ, RZ, RZ ;  /* 0x000000ffff032224 */ /* 0x000fc800078e00ff */
[----:B------:R-:W-:Y:S02]  /*1520*/  @P2 IMAD.IADD R9, R9, 0x1, R3 ;  /* 0x0000000109092824 */ /* 0x000fe400078e0203 */
[----:B0-----:R-:W-:-:S04]  /*1530*/  @!P2 IMAD.WIDE.U32 R4, R5, R22, R16 ;  /* 0x000000160504a225 */ /* 0x001fc800078e0010 */
[----:B------:R-:W-:Y:S02]  /*1540*/  @!P2 IMAD.MOV.U32 R8, RZ, RZ, R4 ;  /* 0x000000ffff08a224 */ /* 0x000fe400078e0004 */
[C---:B----4-:R-:W-:Y:S02]  /*1550*/  IMAD R13, R10.reuse, UR7, RZ ;  /* 0x000000070a0d7c24 */ /* 0x050fe4000f8e02ff */
[----:B------:R-:W-:Y:S01]  /*1560*/  IMAD.WIDE.U32 R2, R10, UR6, RZ ;  /* 0x000000060a027c25 */ /* 0x000fe2000f8e00ff */
[----:B------:R-:W-:-:S03]  /*1570*/  USHF.R.S32.HI UR6, URZ, 0x5, UR9 ;  /* 0x000000053f067899 */ /* 0x000fc60008011409 */
[----:B------:R-:W-:Y:S02]  /*1580*/  @!P2 IMAD.MOV.U32 R9, RZ, RZ, R5 ;  /* 0x000000ffff09a224 */ /* 0x000fe400078e0005 */
[----:B------:R-:W-:Y:S01]  /*1590*/  IMAD.IADD R10, R3, 0x1, R13 ;  /* 0x00000001030a7824 */ /* 0x000fe200078e020d */
[----:B------:R-:W-:Y:S06]  /*15a0*/  @P0 BRA `(.L_x_10) ;  /* 0x0000000000240947 */ /* 0x000fec0003800000 */
[----:B------:R-:W-:Y:S01]  /*15b0*/  USHF.R.U32.HI UR4, URZ, 0x1, UR6 ;  /* 0x000000013f047899 */ /* 0x000fe20008011606 */
[----:B------:R-:W-:Y:S01]  /*15c0*/  IADD3 R8, P0, R8, R2, RZ ;  /* 0x0000000208087210 */ /* 0x000fe20007f1e0ff */
[----:B------:R-:W-:Y:S02]  /*15d0*/  UISETP.GE.U32.AND UP0, UPT, UR6, 0x5a, UPT ;  /* 0x0000005a0600788c */ /* 0x000fe4000bf06070 */
[----:B------:R-:W-:Y:S02]  /*15e0*/  UIMAD.WIDE.U32 UR4, UR4, -0x49f49f49, URZ ;  /* 0xb60b60b7040478a5 */ /* 0x000fe4000f8e003f */
[----:B------:R-:W-:Y:S02]  /*15f0*/  IMAD.X R9, R10, 0x1, R9, P0 ;  /* 0x000000010a097824 */ /* 0x000fe400000e0609 */
[----:B------:R-:W-:-:S03]  /*1600*/  USHF.R.U32.HI UR5, URZ, 0x5, UR5 ;  /* 0x000000053f057899 */ /* 0x000fc60008011605 */
[----:B------:R-:W-:Y:S02]  /*1610*/  UMOV UR4, URZ ;  /* 0x0000003f00047c82 */ /* 0x000fe40008000000 */
[----:B------:R-:W-:Y:S02]  /*1620*/  @UP0 ULOP3.LUT UR4, UR5, 0x1, URZ, 0xc0, !UPT ;  /* 0x0000000105040892 */ /* 0x000fe4000f8ec03f */
[----:B------:R-:W-:-:S12]  /*1630*/  UIMAD UR5, UR5, -0x5a, UR6 ;  /* 0xffffffa6050578a4 */ /* 0x000fd8000f8e0206 */
.L_x_10:
[----:B------:R-:W-:Y:S01]  /*1640*/  ISETP.GE.U32.AND P0, PT, R8, UR12, PT ;  /* 0x0000000c08007c0c */ /* 0x000fe2000bf06070 */
[----:B------:R-:W-:Y:S01]  /*1650*/  IMAD.MOV.U32 R5, RZ, RZ, -0x1 ;  /* 0xffffffffff057424 */ /* 0x000fe200078e00ff */
[----:B------:R-:W-:Y:S01]  /*1660*/  PRMT R13, RZ, 0x7610, R13 ;  /* 0x00007610ff0d7816 */ /* 0x000fe2000000000d */
[----:B------:R-:W-:Y:S01]  /*1670*/  IMAD.MOV.U32 R4, RZ, RZ, -0x1 ;  /* 0xffffffffff047424 */ /* 0x000fe200078e00ff */
[----:B------:R-:W-:Y:S01]  /*1680*/  ISETP.GE.U32.AND.EX P0, PT, R9, UR13, PT, P0 ;  /* 0x0000000d09007c0c */ /* 0x000fe2000bf06100 */
[----:B------:R-:W-:-:S12]  /*1690*/  IMAD.MOV.U32 R14, RZ, RZ, -0x1 ;  /* 0xffffffffff0e7424 */ /* 0x000fd800078e00ff */
[----:B------:R-:W-:Y:S05]  /*16a0*/  @P0 BRA `(.L_x_11) ;  /* 0x00000004005c0947 */ /* 0x000fea0003800000 */
[----:B------:R-:W0:Y:S01]  /*16b0*/  LDC.64 R24, c[0x0][0x628] ;  /* 0x00018a00ff187b82 */ /* 0x000e220000000a00 */
[----:B------:R-:W-:Y:S02]  /*16c0*/  IMAD.MOV.U32 R4, RZ, RZ, R8 ;  /* 0x000000ffff047224 */ /* 0x000fe400078e0008 */
[----:B------:R-:W-:-:S05]  /*16d0*/  IMAD.MOV.U32 R5, RZ, RZ, R9 ;  /* 0x000000ffff057224 */ /* 0x000fca00078e0009 */
[----:B------:R-:W1:Y:S08]  /*16e0*/  LDC R26, c[0x0][0x630] ;  /* 0x00018c00ff1a7b82 */ /* 0x000e700000000800 */
[----:B------:R-:W2:Y:S01]  /*16f0*/  LDC.64 R28, c[0x0][0x620] ;  /* 0x00018800ff1c7b82 */ /* 0x000ea20000000a00 */
[----:B0-----:R-:W-:-:S04]  /*1700*/  ISETP.NE.U32.AND P0, PT, R24, RZ, PT ;  /* 0x000000ff1800720c */ /* 0x001fc80003f05070 */
[----:B------:R-:W-:-:S13]  /*1710*/  ISETP.NE.AND.EX P0, PT, R25, RZ, PT, P0 ;  /* 0x000000ff1900720c */ /* 0x000fda0003f05300 */
[----:B-12---:R-:W-:Y:S05]  /*1720*/  @!P0 BRA `(.L_x_12) ;  /* 0x0000000000288947 */ /* 0x006fea0003800000 */
[----:B------:R-:W0:Y:S02]  /*1730*/  LDC R13, c[0x0][0x634] ;  /* 0x00018d00ff0d7b82 */ /* 0x000e240000000800 */
[----:B0-----:R-:W-:-:S05]  /*1740*/  IADD3 R13, P0, R8, R13, RZ ;  /* 0x0000000d080d7210 */ /* 0x001fca0007f1e0ff */
[----:B------:R-:W-:-:S04]  /*1750*/  IMAD.X R23, RZ, RZ, R9, P0 ;  /* 0x000000ffff177224 */ /* 0x000fc800000e0609 */
[----:B------:R-:W-:-:S04]  /*1760*/  IMAD.WIDE.U32 R4, R23, R24, RZ ;  /* 0x0000001817047225 */ /* 0x000fc800078e00ff */
[----:B------:R-:W-:-:S04]  /*1770*/  IMAD.WIDE.U32 R14, P0, R13, R25, R4 ;  /* 0x000000190d0e7225 */ /* 0x000fc80007800004 */
[----:B------:R-:W-:-:S04]  /*1780*/  IMAD.WIDE.U32 R4, R13, R24, RZ ;  /* 0x000000180d047225 */ /* 0x000fc800078e00ff */
[----:B------:R-:W-:Y:S01]  /*1790*/  IMAD.X R19, RZ, RZ, RZ, P0 ;  /* 0x000000ffff137224 */ /* 0x000fe200000e06ff */
[----:B------:R-:W-:Y:S01]  /*17a0*/  IADD3 RZ, P0, R5, R14, RZ ;  /* 0x0000000e05ff7210 */ /* 0x000fe20007f1e0ff */
[----:B------:R-:W-:-:S04]  /*17b0*/  IMAD.MOV.U32 R18, RZ, RZ, R15 ;  /* 0x000000ffff127224 */ /* 0x000fc800078e000f */
[----:B------:R-:W-:-:S08]  /*17c0*/  IMAD.WIDE.U32.X R4, R23, R25, R18, P0 ;  /* 0x0000001917047225 */ /* 0x000fd000000e0412 */
.L_x_12:
[--C-:B------:R-:W-:Y:S01]  /*17d0*/  SHF.R.U64 R34, R4, R26, R5.reuse ;  /* 0x0000001a04227219 */ /* 0x100fe20000001205 */
[----:B------:R-:W0:Y:S01]  /*17e0*/  LDC.64 R30, c[0x0][0x640] ;  /* 0x00019000ff1e7b82 */ /* 0x000e220000000a00 */
[----:B------:R-:W-:Y:S01]  /*17f0*/  I2FP.F32.U32 R4, R16 ;  /* 0x0000001000047245 */ /* 0x000fe20000201000 */
[----:B------:R-:W-:Y:S01]  /*1800*/  ULDC UR7, c[0x0][0x150] ;  /* 0x0000540000077ab9 */ /* 0x000fe20000000800 */
[----:B------:R-:W-:Y:S02]  /*1810*/  SHF.R.U32.HI R5, RZ, R26, R5 ;  /* 0x0000001aff057219 */ /* 0x000fe40000011605 */
[----:B------:R-:W-:Y:S01]  /*1820*/  IADD3 R17, P0, RZ, -R34, RZ ;  /* 0x80000022ff117210 */ /* 0x000fe20007f1e0ff */
[----:B------:R-:W-:Y:S01]  /*1830*/  FMUL R13, R4, UR7 ;  /* 0x00000007040d7c20 */ /* 0x000fe20008400000 */
[----:B------:R-:W-:Y:S01]  /*1840*/  ULDC UR7, c[0x0][0x154] ;  /* 0x0000550000077ab9 */ /* 0x000fe20000000800 */
[----:B------:R-:W1:Y:S02]  /*1850*/  LDC R18, c[0x0][0x618] ;  /* 0x00018600ff127b82 */ /* 0x000e640000000800 */
[----:B------:R-:W-:-:S02]  /*1860*/  IMAD.X R19, RZ, RZ, ~R5, P0 ;  /* 0x000000ffff137224 */ /* 0x000fc400000e0e05 */
[----:B------:R-:W2:Y:S01]  /*1870*/  F2I.U32.TRUNC.NTZ R13, R13 ;  /* 0x0000000d000d7305 */ /* 0x000ea2000020f000 */
[----:B------:R-:W-:-:S03]  /*1880*/  IMAD.WIDE.U32 R4, R17, R28, R8 ;  /* 0x0000001c11047225 */ /* 0x000fc600078e0008 */
[----:B------:R-:W4:Y:S01]  /*1890*/  LDC R15, c[0x0][0x144] ;  /* 0x00005100ff0f7b82 */ /* 0x000f220000000800 */
[----:B------:R-:W-:-:S04]  /*18a0*/  IMAD R14, R19, R28, RZ ;  /* 0x0000001c130e7224 */ /* 0x000fc800078e02ff */
[----:B------:R-:W-:-:S03]  /*18b0*/  IMAD R17, R17, R29, R14 ;  /* 0x0000001d11117224 */ /* 0x000fc600078e020e */
[----:B------:R-:W3:Y:S01]  /*18c0*/  LDC R26, c[0x0][0x608] ;  /* 0x00018200ff1a7b82 */ /* 0x000ee20000000800 */
[----:B------:R-:W-:Y:S01]  /*18d0*/  IMAD.IADD R17, R5, 0x1, R17 ;  /* 0x0000000105117824 */ /* 0x000fe200078e0211 */
[----:B0-----:R-:W-:Y:S01]  /*18e0*/  ISETP.NE.U32.AND P0, PT, R30, RZ, PT ;  /* 0x000000ff1e00720c */ /* 0x001fe20003f05070 */
[----:B--2---:R-:W-:-:S03]  /*18f0*/  IMAD.MOV R5, RZ, RZ, -R13 ;  /* 0x000000ffff057224 */ /* 0x004fc600078e0a0d */
[----:B------:R-:W-:Y:S02]  /*1900*/  ISETP.NE.AND.EX P0, PT, R31, RZ, PT, P0 ;  /* 0x000000ff1f00720c */ /* 0x000fe40003f05300 */
[----:B------:R-:W0:Y:S01]  /*1910*/  LDC R19, c[0x0][0x658] ;  /* 0x00019600ff137b82 */ /* 0x000e220000000800 */
[--C-:B-1----:R-:W-:Y:S02]  /*1920*/  SHF.R.U64 R24, R4, R18, R17.reuse ;  /* 0x0000001204187219 */ /* 0x102fe40000001211 */
[----:B------:R-:W-:Y:S02]  /*1930*/  I2FP.F32.U32 R4, R22 ;  /* 0x0000001600047245 */ /* 0x000fe40000201000 */
[----:B------:R-:W-:Y:S01]  /*1940*/  SHF.R.U32.HI R17, RZ, R18, R17 ;  /* 0x00000012ff117219 */ /* 0x000fe20000011611 */
[----:B------:R-:W-:Y:S02]  /*1950*/  IMAD.MOV.U32 R18, RZ, RZ, 0x1 ;  /* 0x00000001ff127424 */ /* 0x000fe400078e00ff */
[----:B------:R-:W1:Y:S01]  /*1960*/  LDC R25, c[0x0][0x148] ;  /* 0x00005200ff197b82 */ /* 0x000e620000000800 */
[----:B----4-:R-:W-:-:S02]  /*1970*/  IMAD R13, R15, R5, R16 ;  /* 0x000000050f0d7224 */ /* 0x010fc400078e0210 */
[----:B------:R-:W-:Y:S01]  /*1980*/  FMUL R5, R4, UR7 ;  /* 0x0000000704057c20 */ /* 0x000fe20008400000 */
[----:B------:R-:W-:-:S03]  /*1990*/  IMAD.MOV.U32 R4, RZ, RZ, -0x1 ;  /* 0xffffffffff047424 */ /* 0x000fc600078e00ff */
[----:B------:R2:W4:Y:S01]  /*19a0*/  F2I.U32.TRUNC.NTZ R23, R5 ;  /* 0x0000000500177305 */ /* 0x000522000020f000 */
[----:B------:R-:W1:Y:S01]  /*19b0*/  LDC R29, c[0x0][0x600] ;  /* 0x00018000ff1d7b82 */ /* 0x000e620000000800 */
[-CC-:B---3--:R-:W-:Y:S02]  /*19c0*/  SHF.R.U64 R36, R24, R26.reuse, R17.reuse ;  /* 0x0000001a18247219 */ /* 0x188fe40000001211 */
[----:B------:R-:W-:-:S05]  /*19d0*/  SHF.R.U32.HI R14, RZ, R26, R17 ;  /* 0x0000001aff0e7219 */ /* 0x000fca0000011611 */
[----:B------:R-:W3:Y:S01]  /*19e0*/  LDC R28, c[0x0][0x648] ;  /* 0x00019200ff1c7b82 */ /* 0x000ee20000000800 */
[-CC-:B0-----:R-:W-:Y:S02]  /*19f0*/  SHF.R.U64 R26, R36, R19.reuse, R14.reuse ;  /* 0x00000013241a7219 */ /* 0x181fe4000000120e */
[-C--:B------:R-:W-:Y:S02]  /*1a00*/  SHF.L.U32 R4, R4, R19.reuse, RZ ;  /* 0x0000001304047219 */ /* 0x080fe400000006ff */
[-C--:B------:R-:W-:Y:S02]  /*1a10*/  SHF.R.U32.HI R14, RZ, R19.reuse, R14 ;  /* 0x00000013ff0e7219 */ /* 0x080fe4000001160e */
[----:B------:R-:W-:Y:S01]  /*1a20*/  SHF.L.U32 R18, R18, R19, RZ ;  /* 0x0000001312127219 */ /* 0x000fe200000006ff */
[----:B------:R-:W0:Y:S01]  /*1a30*/  LDC R33, c[0x0][0x638] ;  /* 0x00018e00ff217b82 */ /* 0x000e220000000800 */
[----:B------:R-:W-:Y:S01]  /*1a40*/  LOP3.LUT R19, RZ, R4, RZ, 0x33, !PT ;  /* 0x00000004ff137212 */ /* 0x000fe200078e33ff */
[----:B------:R-:W-:-:S02]  /*1a50*/  IMAD.MOV.U32 R4, RZ, RZ, R26 ;  /* 0x000000ffff047224 */ /* 0x000fc400078e001a */
[----:B--2---:R-:W-:-:S04]  /*1a60*/  IMAD.MOV.U32 R5, RZ, RZ, R14 ;  /* 0x000000ffff057224 */ /* 0x004fc800078e000e */
[----:B------:R-:W2:Y:S01]  /*1a70*/  LDC R32, c[0x0][0x610] ;  /* 0x00018400ff207b82 */ /* 0x000ea20000000800 */
[----:B----4-:R-:W-:Y:S05]  /*1a80*/  @!P0 BRA `(.L_x_13) ;  /* 0x0000000000288947 */ /* 0x010fea0003800000 */
[----:B------:R-:W4:Y:S02]  /*1a90*/  LDC R17, c[0x0][0x64c] ;  /* 0x00019300ff117b82 */ /* 0x000f240000000800 */
[----:B----4-:R-:W-:-:S05]  /*1aa0*/  IADD3 R17, P0, R26, R17, RZ ;  /* 0x000000111a117210 */ /* 0x010fca0007f1e0ff */
        /* <DEDUP_REMOVED lines=8> */
.L_x_13:
[----:B---3--:R-:W-:Y:S01]  /*1b30*/  SHF.R.U64 R4, R4, R28, R5 ;  /* 0x0000001c04047219 */ /* 0x008fe20000001205 */
[----:B-1----:R-:W-:Y:S01]  /*1b40*/  VIADD R5, R29, 0xffffffff ;  /* 0xffffffff1d057836 */ /* 0x002fe20000000000 */
[----:B------:R-:W-:Y:S01]  /*1b50*/  LOP3.LUT R19, R36, R19, RZ, 0xc0, !PT ;  /* 0x0000001324137212 */ /* 0x000fe200078ec0ff */
[----:B------:R-:W-:Y:S02]  /*1b60*/  IMAD.MOV R23, RZ, RZ, -R23 ;  /* 0x000000ffff177224 */ /* 0x000fe400078e0a17 */
[----:B------:R-:W-:Y:S01]  /*1b70*/  IMAD.MOV R14, RZ, RZ, -R4 ;  /* 0x000000ffff0e7224 */ /* 0x000fe200078e0a04 */
[----:B------:R-:W-:Y:S01]  /*1b80*/  LOP3.LUT R24, R24, R5, RZ, 0xc0, !PT ;  /* 0x0000000518187212 */ /* 0x000fe200078ec0ff */
[----:B------:R-:W-:Y:S02]  /*1b90*/  IMAD R18, R18, R4, R19 ;  /* 0x0000000412127224 */ /* 0x000fe400078e0213 */
[----:B------:R-:W-:Y:S02]  /*1ba0*/  @P2 IMAD R13, R25, R23, R22 ;  /* 0x00000017190d2224 */ /* 0x000fe400078e0216 */
[----:B0-----:R-:W-:-:S02]  /*1bb0*/  IMAD R4, R14, R33, R26 ;  /* 0x000000210e047224 */ /* 0x001fc400078e021a */
[----:B--2---:R-:W-:Y:S02]  /*1bc0*/  IMAD R5, R18, R32, R13 ;  /* 0x0000002012057224 */ /* 0x004fe400078e020d */
[----:B------:R-:W-:Y:S02]  /*1bd0*/  IMAD R14, R4, R29, R24 ;  /* 0x0000001d040e7224 */ /* 0x000fe400078e0218 */
[----:B------:R-:W-:-:S03]  /*1be0*/  IMAD.MOV.U32 R13, RZ, RZ, 0x1 ;  /* 0x00000001ff0d7424 */ /* 0x000fc600078e00ff */
[----:B------:R-:W-:Y:S02]  /*1bf0*/  SEL R4, R14, R5, !P2 ;  /* 0x000000050e047207 */ /* 0x000fe40005000000 */
[----:B------:R-:W-:Y:S01]  /*1c00*/  SEL R5, R5, R14, !P2 ;  /* 0x0000000e05057207 */ /* 0x000fe20005000000 */
[----:B------:R-:W-:-:S07]  /*1c10*/  IMAD.MOV.U32 R14, RZ, RZ, R34 ;  /* 0x000000ffff0e7224 */ /* 0x000fce00078e0022 */
.L_x_11:
[----:B------:R-:W-:-:S13]  /*1c20*/  ISETP.NE.AND P0, PT, R21, RZ, PT ;  /* 0x000000ff1500720c */ /* 0x000fda0003f05270 */
[----:B------:R-:W-:Y:S05]  /*1c30*/  @!P0 BRA `(.L_x_14) ;  /* 0x0000002000548947 */ /* 0x000fea0003800000 */
[----:B------:R-:W-:-:S13]  /*1c40*/  ISETP.GT.U32.AND P0, PT, R35, 0x1, PT ;  /* 0x000000012300780c */ /* 0x000fda0003f04070 */
[----:B------:R-:W-:Y:S05]  /*1c50*/  @P0 EXIT ;  /* 0x000000000000094d */ /* 0x000fea0003800000 */
.L_x_15:
[----:B------:R-:W-:-:S08]  /*1c60*/  NOP ;  /* 0x0000000000007918 */ /* 0x000fd00000000000 */
[----:B------:R-:W0:Y:S02]  /*1c70*/  USETMAXREG.TRY_ALLOC.CTAPOOL UP0, 0xe8 ;  /* 0x000000e8000079c8 */ /* 0x000e240008000600 */
[----:B0-----:R-:W-:-:S13]  /*1c80*/  PLOP3.LUT P0, PT, PT, PT, UP0, 0x80, 0x0 ;  /* 0x000000000000781c */ /* 0x001fda0003f0f008 */
[----:B------:R-:W-:Y:S05]  /*1c90*/  @!P0 BRA `(.L_x_15) ;  /* 0xfffffffc00f08947 */ /* 0x000fea000383ffff */
[----:B------:R-:W-:-:S13]  /*1ca0*/  LOP3.LUT P0, RZ, R13, 0xff, RZ, 0xc0, !PT ;  /* 0x000000ff0dff7812 */ /* 0x000fda000780c0ff */
[----:B------:R-:W-:Y:S05]  /*1cb0*/  @!P0 EXIT ;  /* 0x000000000000894d */ /* 0x000fea0003800000 */
[----:B------:R-:W0:Y:S01]  /*1cc0*/  S2UR UR7, SR_CgaCtaId ;  /* 0x00000000000779c3 */ /* 0x000e220000008800 */
[----:B------:R-:W-:Y:S01]  /*1cd0*/  SHF.R.S32.HI R7, RZ, 0x1f, R6 ;  /* 0x0000001fff077819 */ /* 0x000fe20000011406 */
[----:B------:R-:W-:Y:S01]  /*1ce0*/  UIADD3 UR8, UR10, -0x1, URZ ;  /* 0xffffffff0a087890 */ /* 0x000fe2000fffe03f */
[----:B------:R-:W-:Y:S01]  /*1cf0*/  LOP3.LUT R40, R0, 0x1, RZ, 0xfc, !PT ;  /* 0x0000000100287812 */ /* 0x000fe200078efcff */
[----:B------:R-:W-:Y:S01]  /*1d00*/  UMOV UR12, 0x400 ;  /* 0x00000400000c7882 */ /* 0x000fe20000000000 */
[CC--:B------:R-:W-:Y:S01]  /*1d10*/  LEA.HI R13, R7.reuse, R6.reuse, RZ, 0x2 ;  /* 0x00000006070d7211 */ /* 0x0c0fe200078f10ff */
[----:B------:R-:W-:Y:S01]  /*1d20*/  UISETP.LT.AND UP0, UPT, UR6, 0x1, UPT ;  /* 0x000000010600788c */ /* 0x000fe2000bf01270 */
[----:B------:R-:W-:Y:S01]  /*1d30*/  LEA.HI R7, R7, R6, RZ, 0x5 ;  /* 0x0000000607077211 */ /* 0x000fe200078f28ff */
[----:B------:R-:W-:Y:S01]  /*1d40*/  USHF.L.U32 UR22, UR6, 0x1, URZ ;  /* 0x0000000106167899 */ /* 0x000fe2000800063f */
[--C-:B------:R-:W-:Y:S01]  /*1d50*/  SHF.R.S32.HI R16, RZ, 0x2, R13.reuse ;  /* 0x00000002ff107819 */ /* 0x100fe2000001140d */
[----:B------:R-:W-:Y:S01]  /*1d60*/  USEL UR13, UR6, 0x1, UP0 ;  /* 0x00000001060d7887 */ /* 0x000fe20008000000 */
[----:B------:R-:W-:Y:S01]  /*1d70*/  SHF.R.S32.HI R15, RZ, 0x1f, R13 ;  /* 0x0000001fff0f7819 */ /* 0x000fe2000001140d */
[----:B------:R-:W-:Y:S01]  /*1d80*/  UISETP.NE.AND UP0, UPT, UR8, URZ, UPT ;  /* 0x0000003f0800728c */ /* 0x000fe2000bf05270 */
[----:B------:R-:W-:Y:S01]  /*1d90*/  SHF.R.S32.HI R7, RZ, 0x5, R7 ;  /* 0x00000005ff077819 */ /* 0x000fe20000011407 */
[----:B------:R-:W-:Y:S01]  /*1da0*/  UIADD3 UR13, -UR13, UR6, URZ ;  /* 0x000000060d0d7290 */ /* 0x000fe2000fffe13f */
[----:B------:R-:W-:Y:S01]  /*1db0*/  LEA.HI R15, R15, R16, RZ, 0x3 ;  /* 0x000000100f0f7211 */ /* 0x000fe200078f18ff */
[----:B------:R-:W-:Y:S01]  /*1dc0*/  USEL UR11, URZ, 0x1, UP0 ;  /* 0x000000013f0b7887 */ /* 0x000fe20008000000 */
[----:B------:R-:W-:-:S02]  /*1dd0*/  LOP3.LUT R13, R13, 0xfffffffc, RZ, 0xc0, !PT ;  /* 0xfffffffc0d0d7812 */ /* 0x000fc400078ec0ff */
[----:B------:R-:W-:-:S03]  /*1de0*/  LOP3.LUT R15, R15, 0xfffffff8, RZ, 0xc0, !PT ;  /* 0xfffffff80f0f7812 */ /* 0x000fc600078ec0ff */
[----:B------:R-:W-:Y:S01]  /*1df0*/  IMAD.IADD R13, R6, 0x1, -R13 ;  /* 0x00000001060d7824 */ /* 0x000fe200078e0a0d */
[----:B0-----:R-:W-:Y:S01]  /*1e00*/  ULEA UR12, UR7, UR12, 0x18 ;  /* 0x0000000c070c7291 */ /* 0x001fe2000f8ec03f */
[----:B------:R-:W-:Y:S01]  /*1e10*/  IMAD.IADD R16, R16, 0x1, -R15 ;  /* 0x0000000110107824 */ /* 0x000fe200078e0a0f */
[----:B------:R-:W-:Y:S01]  /*1e20*/  USHF.L.U32 UR7, UR8, 0x3, URZ ;  /* 0x0000000308077899 */ /* 0x000fe2000800063f */
[----:B------:R-:W-:Y:S01]  /*1e30*/  IMAD.U32 R39, RZ, RZ, UR11 ;  /* 0x0000000bff277e24 */ /* 0x000fe2000f8e00ff */
[----:B------:R-:W-:Y:S01]  /*1e40*/  UIADD3 UR8, UR12, 0x680, URZ ;  /* 0x000006800c087890 */ /* 0x000fe2000fffe03f */
[--C-:B------:R-:W-:Y:S01]  /*1e50*/  IMAD R18, R7, -0x10, -R16.reuse ;  /* 0xfffffff007127824 */ /* 0x100fe200078e0a10 */
[----:B------:R-:W-:Y:S01]  /*1e60*/  ULOP3.LUT UR7, UR7, 0x8, URZ, 0xc0, !UPT ;  /* 0x0000000807077892 */ /* 0x000fe2000f8ec03f */
[----:B------:R-:W-:Y:S01]  /*1e70*/  SHF.R.S32.HI R17, RZ, 0x1f, R16 ;  /* 0x0000001fff117819 */ /* 0x000fe20000011410 */
[----:B------:R-:W-:Y:S02]  /*1e80*/  UIADD3 UR9, UR12, 0x2d680, URZ ;  /* 0x0002d6800c097890 */ /* 0x000fe4000fffe03f */
[----:B------:R-:W-:-:S02]  /*1e90*/  USHF.R.U32.HI UR8, URZ, 0x4, UR8 ;  /* 0x000000043f087899 */ /* 0x000fc40008011608 */
[----:B------:R-:W-:Y:S01]  /*1ea0*/  USHF.R.U32.HI UR9, URZ, 0x4, UR9 ;  /* 0x000000043f097899 */ /* 0x000fe20008011609 */
[----:B------:R-:W-:Y:S01]  /*1eb0*/  IMAD.WIDE R6, R7, 0x10, R16 ;  /* 0x0000001007067825 */ /* 0x000fe200078e0210 */
[----:B------:R-:W-:Y:S02]  /*1ec0*/  ULOP3.LUT UR24, UR7, 0x8, URZ, 0x3c, !UPT ;  /* 0x0000000807187892 */ /* 0x000fe4000f8e3c3f */
[----:B------:R-:W-:Y:S02]  /*1ed0*/  ULOP3.LUT UR14, UR7, 0x18, URZ, 0x3c, !UPT ;  /* 0x00000018070e7892 */ /* 0x000fe4000f8e3c3f */
[----:B------:R-:W-:Y:S01]  /*1ee0*/  UIADD3 UR21, UR12, 0x5b0, URZ ;  /* 0x000005b00c157890 */ /* 0x000fe2000fffe03f */
[----:B------:R-:W-:Y:S01]  /*1ef0*/  ULDC UR7, c[0x0][0x284] ;  /* 0x0000a10000077ab9 */ /* 0x000fe20000000800 */
[----:B------:R-:W-:Y:S01]  /*1f00*/  ULOP3.LUT UR8, UR8, 0x3fff, URZ, 0xc0, !UPT ;  /* 0x00003fff08087892 */ /* 0x000fe2000f8ec03f */
[----:B------:R-:W-:Y:S01]  /*1f10*/  VIADD R18, R18, UR7 ;  /* 0x0000000712127c36 */ /* 0x000fe20008000000 */
[----:B------:R-:W-:-:S02]  /*1f20*/  ULOP3.LUT UR9, UR9, 0x3fff, URZ, 0xc0, !UPT ;  /* 0x00003fff09097892 */ /* 0x000fc4000f8ec03f */
[----:B------:R-:W-:Y:S02]  /*1f30*/  ULEA UR23, UR10, UR21, 0x3 ;  /* 0x000000150a177291 */ /* 0x000fe4000f8e183f */
[----:B------:R-:W-:Y:S02]  /*1f40*/  ULOP3.LUT UR15, UR8, 0x10000, URZ, 0xfc, !UPT ;  /* 0x00010000080f7892 */ /* 0x000fe4000f8efc3f */
[----:B------:R-:W-:-:S12]  /*1f50*/  ULOP3.LUT UR16, UR9, 0x10000, URZ, 0xfc, !UPT ;  /* 0x0001000009107892 */ /* 0x000fd8000f8efc3f */
.L_x_58:
[----:B------:R-:W-:Y:S01]  /*1f60*/  SHF.L.U32 R15, R39, 0x1f, RZ ;  /* 0x0000001f270f7819 */ /* 0x000fe200000006ff */
[----:B------:R-:W0:Y:S01]  /*1f70*/  LDC R16, c[0x0][0x28c] ;  /* 0x0000a300ff107b82 */ /* 0x000e220000000800 */
[----:B------:R-:W-:Y:S01]  /*1f80*/  UMOV UR6, URZ ;  /* 0x0000003f00067c82 */ /* 0x000fe20008000000 */
[----:B------:R-:W-:Y:S01]  /*1f90*/  UMOV UR17, UR5 ;  /* 0x0000000500117c82 */ /* 0x000fe20008000000 */
[----:B------:R-:W1:Y:S01]  /*1fa0*/  SYNCS.PHASECHK.TRANS64.TRYWAIT P0, [UR23+-0x8], R15 ;  /* 0xfffff80fff0075a7 */ /* 0x000e620008000157 */
[----:B0-----:R-:W-:Y:S01]  /*1fb0*/  ISETP.GE.AND P1, PT, R16, 0x1, PT ;  /* 0x000000011000780c */ /* 0x001fe20003f26270 */
[----:B-1--4-:R-:W-:-:S12]  /*1fc0*/  @!P0 BRA `(.L_x_16) ;  /* 0x0000002c00288947 */ /* 0x012fd80003800000 */
.L_x_77:
[----:B------:R-:W-:Y:S01]  /*1fd0*/  UMOV UR7, URZ ;  /* 0x0000003f00077c82 */ /* 0x000fe20008000000 */
[----:B------:R-:W-:Y:S01]  /*1fe0*/  UMOV UR8, URZ ;  /* 0x0000003f00087c82 */ /* 0x000fe20008000000 */
[----:B------:R-:W-:Y:S01]  /*1ff0*/  CS2R R32, SRZ ;  /* 0x0000000000207805 */ /* 0x000fe2000001ff00 */
[----:B------:R-:W-:Y:S01]  /*2000*/  IMAD.MOV.U32 R19, RZ, RZ, RZ ;  /* 0x000000ffff137224 */ /* 0x000fe200078e00ff */
[----:B------:R-:W-:Y:S02]  /*2010*/  CS2R R34, SRZ ;  /* 0x0000000000227805 */ /* 0x000fe4000001ff00 */
[----:B------:R-:W-:Y:S01]  /*2020*/  CS2R R36, SRZ ;  /* 0x0000000000247805 */ /* 0x000fe2000001ff00 */
[----:B------:R-:W-:Y:S01]  /*2030*/  IMAD.MOV.U32 R38, RZ, RZ, RZ ;  /* 0x000000ffff267224 */ /* 0x000fe200078e00ff */
[----:B------:R-:W-:Y:S01]  /*2040*/  CS2R R24, SRZ ;  /* 0x0000000000187805 */ /* 0x000fe2000001ff00 */
[----:B------:R-:W-:Y:S01]  /*2050*/  IMAD.U32 R20, RZ, RZ, UR4 ;  /* 0x00000004ff147e24 */ /* 0x000fe2000f8e00ff */
[----:B------:R-:W-:-:S02]  /*2060*/  CS2R R26, SRZ ;  /* 0x00000000001a7805 */ /* 0x000fc4000001ff00 */
[----:B------:R-:W-:Y:S02]  /*2070*/  CS2R R28, SRZ ;  /* 0x00000000001c7805 */ /* 0x000fe4000001ff00 */
[----:B------:R-:W-:Y:S01]  /*2080*/  CS2R R30, SRZ ;  /* 0x00000000001e7805 */ /* 0x000fe2000001ff00 */
[----:B------:R-:W-:Y:S06]  /*2090*/  @!P1 BRA `(.L_x_17) ;  /* 0x0000000000b89947 */ /* 0x000fec0003800000 */
[----:B------:R-:W-:-:S13]  /*20a0*/  ISETP.NE.AND P1, PT, R40, 0x3, PT ;  /* 0x000000032800780c */ /* 0x000fda0003f25270 */
[----:B------:R-:W-:Y:S05]  /*20b0*/  @!P1 BRA `(.L_x_18) ;  /* 0x0000000000049947 */ /* 0x000fea0003800000 */
[----:B------:R-:W-:Y:S01]  /*20c0*/  BPT.TRAP 0x1 ;  /* 0x000000040000795c */ /* 0x000fe20000300000 */
.L_x_18:
[----:B------:R-:W-:Y:S01]  /*20d0*/  ULEA UR6, UR5, UR12, 0x3 ;  /* 0x0000000c05067291 */ /* 0x000fe2000f8e183f */
[----:B0-----:R-:W-:-:S05]  /*20e0*/  IMAD.U32 R15, RZ, RZ, UR4 ;  /* 0x00000004ff0f7e24 */ /* 0x001fca000f8e00ff */
[----:B------:R-:W-:-:S04]  /*20f0*/  SHF.L.U32 R15, R15, 0x1f, RZ ;  /* 0x0000001f0f0f7819 */ /* 0x000fc800000006ff */
[----:B------:R0:W1:Y:S01]  /*2100*/  SYNCS.PHASECHK.TRANS64.TRYWAIT P0, [UR6], R15 ;  /* 0x0000000fff0075a7 */ /* 0x0000620008000146 */
[----:B------:R-:W-:Y:S05]  /*2110*/  @!P1 BRA `(.L_x_19) ;  /* 0x0000000000049947 */ /* 0x000fea0003800000 */
[----:B------:R-:W-:Y:S01]  /*2120*/  BPT.TRAP 0x1 ;  /* 0x000000040000795c */ /* 0x000fe20000300000 */
.L_x_19:
[----:B-1----:R-:W-:Y:S05]  /*2130*/  @P0 BRA `(.L_x_20) ;  /* 0x0000000000080947 */ /* 0x002fea0003800000 */
[----:B------:R-:W1:Y:S02]  /*2140*/  SYNCS.PHASECHK.TRANS64.TRYWAIT P0, [UR6], R15 ;  /* 0x0000000fff0075a7 */ /* 0x000e640008000146 */
[----:B-1----:R-:W-:Y:S05]  /*2150*/  @!P0 BRA `(.L_x_21) ;  /* 0x0000002800dc8947 */ /* 0x002fea0003800000 */
.L_x_20:
[----:B------:R-:W-:Y:S01]  /*2160*/  ULDC UR6, c[0x0][0x50c] ;  /* 0x0001430000067ab9 */ /* 0x000fe20000000800 */
[----:B------:R-:W-:Y:S01]  /*2170*/  ULEA UR8, UR5, UR15, 0x7 ;  /* 0x0000000f05087291 */ /* 0x000fe2000f8e383f */
[----:B------:R-:W-:Y:S01]  /*2180*/  WARPGROUP.ARRIVE ;  /* 0x00000000000079c5 */ /* 0x000fe20000000000 */
[----:B------:R-:W-:Y:S01]  /*2190*/  UISETP.NE.AND UP0, UPT, UR6, 0x1, UPT ;  /* 0x000000010600788c */ /* 0x000fe2000bf05270 */
[----:B------:R-:W-:Y:S01]  /*21a0*/  CS2R R32, SRZ ;  /* 0x0000000000207805 */ /* 0x000fe2000001ff00 */
[----:B------:R-:W-:Y:S01]  /*21b0*/  ULEA UR10, UR5, UR16, 0x5 ;  /* 0x00000010050a7291 */ /* 0x000fe2000f8e283f */
[----:B------:R-:W-:Y:S01]  /*21c0*/  IMAD.MOV.U32 R19, RZ, RZ, RZ ;  /* 0x000000ffff137224 */ /* 0x000fe200078e00ff */
[----:B------:R-:W-:Y:S01]  /*21d0*/  USEL UR7, URZ, 0x1, UP0 ;  /* 0x000000013f077887 */ /* 0x000fe20008000000 */
[----:B------:R-:W-:Y:S01]  /*21e0*/  CS2R R34, SRZ ;  /* 0x0000000000227805 */ /* 0x000fe2000001ff00 */
[----:B------:R-:W-:Y:S01]  /*21f0*/  UMOV UR9, 0xc0000010 ;  /* 0xc000001000097882 */ /* 0x000fe20000000000 */
[----:B------:R-:W-:Y:S01]  /*2200*/  UMOV UR11, 0xc0000010 ;  /* 0xc0000010000b7882 */ /* 0x000fe20000000000 */
[----:B------:R-:W-:Y:S01]  /*2210*/  UMOV UR6, 0x1 ;  /* 0x0000000100067882 */ /* 0x000fe20000000000 */
[----:B------:R-:W-:-:S02]  /*2220*/  CS2R R36, SRZ ;  /* 0x0000000000247805 */ /* 0x000fc4000001ff00 */
[----:B------:R-:W-:Y:S01]  /*2230*/  ISETP.NE.AND P0, PT, RZ, UR7, PT ;  /* 0x00000007ff007c0c */ /* 0x000fe2000bf05270 */
[----:B------:R-:W-:Y:S01]  /*2240*/  QGMMA.64x16x32.F32.E4M3.E4M3 R24, gdesc[UR8], RZ, !UPT, gsb0 ;  /* 0x00200000081879f3 */ /* 0x000fe2000c0008ff */
[----:B------:R-:W-:-:S11]  /*2250*/  IMAD.MOV.U32 R38, RZ, RZ, RZ ;  /* 0x000000ffff267224 */ /* 0x000fd600078e00ff */
[----:B------:R-:W-:Y:S05]  /*2260*/  @!P0 BRA `(.L_x_22) ;  /* 0x0000000000288947 */ /* 0x000fea0003800000 */
[----:B------:R-:W-:Y:S02]  /*2270*/  WARPGROUP.DEPBAR.LE gsb0, 0x0 ;  /* 0x00008000000079c5 */ /* 0x000fe40000010000 */
[----:B------:R-:W-:-:S01]  /*2280*/  FADD R37, RZ, R24 ;  /* 0x00000018ff257221 */ /* 0x000fc20000000000 */
[----:B------:R-:W-:Y:S01]  /*2290*/  FADD R38, RZ, R25 ;  /* 0x00000019ff267221 */ /* 0x000fe20000000000 */
[----:B------:R-:W-:-:S01]  /*22a0*/  FADD R35, RZ, R26 ;  /* 0x0000001aff237221 */ /* 0x000fc20000000000 */
[----:B------:R-:W-:Y:S01]  /*22b0*/  FADD R36, RZ, R27 ;  /* 0x0000001bff247221 */ /* 0x000fe20000000000 */
[----:B------:R-:W-:-:S01]  /*22c0*/  FADD R33, RZ, R28 ;  /* 0x0000001cff217221 */ /* 0x000fc20000000000 */
[----:B------:R-:W-:Y:S01]  /*22d0*/  FADD R34, RZ, R29 ;  /* 0x0000001dff227221 */ /* 0x000fe20000000000 */
[----:B------:R-:W-:-:S01]  /*22e0*/  FADD R19, RZ, R30 ;  /* 0x0000001eff137221 */ /* 0x000fc20000000000 */
[----:B------:R-:W-:Y:S01]  /*22f0*/  FADD R32, RZ, R31 ;  /* 0x0000001fff207221 */ /* 0x000fe20000000000 */
[----:B------:R-:W-:-:S06]  /*2300*/  UMOV UR6, URZ ;  /* 0x0000003f00067c82 */ /* 0x000fcc0008000000 */
.L_x_22:
[----:B------:R-:W-:-:S04]  /*2310*/  UIADD3 UR17, UR5, 0x1, URZ ;  /* 0x0000000105117890 */ /* 0x000fc8000fffe03f */
[----:B------:R-:W-:-:S04]  /*2320*/  UISETP.NE.AND UP0, UPT, UR17, 0x5a, UPT ;  /* 0x0000005a1100788c */ /* 0x000fc8000bf05270 */
[----:B------:R-:W-:Y:S02]  /*2330*/  USEL UR8, URZ, 0x1, UP0 ;  /* 0x000000013f087887 */ /* 0x000fe40008000000 */
[----:B------:R-:W-:Y:S02]  /*2340*/  USEL UR17, UR17, URZ, UP0 ;  /* 0x0000003f11117287 */ /* 0x000fe40008000000 */
[----:B------:R-:W-:-:S06]  /*2350*/  ULOP3.LUT UR8, UR4, UR8, URZ, 0x3c, !UPT ;  /* 0x0000000804087292 */ /* 0x000fcc000f8e3c3f */
[----:B------:R-:W-:Y:S01]  /*2360*/  IMAD.U32 R20, RZ, RZ, UR8 ;  /* 0x00000008ff147e24 */ /* 0x000fe2000f8e00ff */
[----:B------:R-:W-:-:S06]  /*2370*/  UMOV UR8, 0x1 ;  /* 0x0000000100087882 */ /* 0x000fcc0000000000 */
.L_x_17:
[----:B------:R-:W-:-:S06]  /*2380*/  UISETP.GE.AND UP0, UPT, UR13, 0x1, UPT ;  /* 0x000000010d00788c */ /* 0x000fcc000bf06270 */
[----:B------:R-:W-:-:S13]  /*2390*/  PLOP3.LUT P0, PT, PT, PT, UP0, 0x80, 0x0 ;  /* 0x000000000000781c */ /* 0x000fda0003f0f008 */
[----:B------:R-:W-:Y:S05]  /*23a0*/  @!P0 BRA `(.L_x_23) ;  /* 0x0000000000f08947 */ /* 0x000fea0003800000 */
[----:B01----:R-:W-:Y:S01]  /*23b0*/  IMAD.U32 R15, RZ, RZ, UR13 ;  /* 0x0000000dff0f7e24 */ /* 0x003fe2000f8e00ff */
[----:B------:R-:W-:Y:S01]  /*23c0*/  UMOV UR20, UR5 ;  /* 0x0000000500147c82 */ /* 0x000fe20008000000 */
[----:B------:R-:W-:-:S05]  /*23d0*/  ULDC UR25, c[0x0][0x50c] ;  /* 0x0001430000197ab9 */ /* 0x000fca0000000800 */
.L_x_31:
[----:B------:R-:W-:-:S13]  /*23e0*/  ISETP.NE.AND P1, PT, R40, 0x3, PT ;  /* 0x000000032800780c */ /* 0x000fda0003f25270 */
[----:B01----:R-:W-:Y:S05]  /*23f0*/  @!P1 BRA `(.L_x_24) ;  /* 0x0000000000049947 */ /* 0x003fea0003800000 */
[----:B------:R-:W-:Y:S01]  /*2400*/  BPT.TRAP 0x1 ;  /* 0x000000040000795c */ /* 0x000fe20000300000 */
.L_x_24:
[----:B------:R-:W-:Y:S01]  /*2410*/  ULEA UR9, UR17, UR12, 0x3 ;  /* 0x0000000c11097291 */ /* 0x000fe2000f8e183f */
[----:B------:R-:W-:-:S08]  /*2420*/  SHF.L.U32 R16, R20, 0x1f, RZ ;  /* 0x0000001f14107819 */ /* 0x000fd000000006ff */
[----:B------:R0:W1:Y:S01]  /*2430*/  SYNCS.PHASECHK.TRANS64.TRYWAIT P0, [UR9], R16 ;  /* 0x00000010ff0075a7 */ /* 0x0000620008000149 */
[----:B------:R-:W-:Y:S05]  /*2440*/  @!P1 BRA `(.L_x_25) ;  /* 0x0000000000049947 */ /* 0x000fea0003800000 */
[----:B------:R-:W-:Y:S01]  /*2450*/  BPT.TRAP 0x1 ;  /* 0x000000040000795c */ /* 0x000fe20000300000 */
.L_x_25:
[----:B-1----:R-:W-:Y:S05]  /*2460*/  @P0 BRA `(.L_x_26) ;  /* 0x0000000000080947 */ /* 0x002fea0003800000 */
[----:B------:R-:W1:Y:S02]  /*2470*/  SYNCS.PHASECHK.TRANS64.TRYWAIT P0, [UR9], R16 ;  /* 0x00000010ff0075a7 */ /* 0x000e640008000149 */
[----:B-1----:R-:W-:Y:S05]  /*2480*/  @!P0 BRA `(.L_x_27) ;  /* 0x0000002800288947 */ /* 0x002fea0003800000 */
.L_x_26:
[----:B------:R-:W-:Y:S01]  /*2490*/  UISETP.NE.AND UP0, UPT, UR7, URZ, UPT ;  /* 0x0000003f0700728c */ /* 0x000fe2000bf05270 */
[----:B------:R-:W-:Y:S01]  /*24a0*/  WARPGROUP.ARRIVE ;  /* 0x00000000000079c5 */ /* 0x000fe20000000000 */
[----:B------:R-:W-:Y:S02]  /*24b0*/  ULEA UR10, UR17, UR16, 0x5 ;  /* 0x00000010110a7291 */ /* 0x000fe4000f8e283f */
[----:B------:R-:W-:Y:S01]  /*24c0*/  USEL UR8, UR8, URZ, !UP0 ;  /* 0x0000003f08087287 */ /* 0x000fe2000c000000 */
[----:B------:R-:W-:Y:S01]  /*24d0*/  UMOV UR9, 0xc0000010 ;  /* 0xc000001000097882 */ /* 0x000fe20000000000 */
[----:B------:R-:W-:Y:S02]  /*24e0*/  UMOV UR11, 0xc0000010 ;  /* 0xc0000010000b7882 */ /* 0x000fe40000000000 */
[----:B------:R-:W-:Y:S02]  /*24f0*/  UISETP.NE.U32.AND UP0, UPT, UR8, URZ, UPT ;  /* 0x0000003f0800728c */ /* 0x000fe4000bf05070 */
[----:B------:R-:W-:-:S02]  /*2500*/  ULEA UR8, UR17, UR15, 0x7 ;  /* 0x0000000f11087291 */ /* 0x000fc4000f8e383f */
[----:B------:R-:W-:-:S07]  /*2510*/  UIADD3 UR6, UR6, 0x1, URZ ;  /* 0x0000000106067890 */ /* 0x000fce000fffe03f */
[----:B------:R-:W-:Y:S01]  /*2520*/  QGMMA.64x16x32.F32.E4M3.E4M3 R24, gdesc[UR8], R24, UP0, gsb0 ;  /* 0x00200000081879f3 */ /* 0x000fe2000b800818 */
[----:B------:R-:W-:-:S04]  /*2530*/  UISETP.NE.AND UP0, UPT, UR6, UR25, UPT ;  /* 0x000000190600728c */ /* 0x000fc8000bf05270 */
[----:B------:R-:W-:-:S06]  /*2540*/  USEL UR7, URZ, 0x1, UP0 ;  /* 0x000000013f077887 */ /* 0x000fcc0008000000 */
[----:B------:R-:W-:Y:S01]  /*2550*/  ISETP.NE.AND P0, PT, RZ, UR7, PT ;  /* 0x00000007ff007c0c */ /* 0x000fe2000bf05270 */
[----:B------:R-:W-:-:S12]  /*2560*/  WARPGROUP.DEPBAR.LE gsb0, 0x1 ;  /* 0x00008000000079c5 */ /* 0x000fd80000010100 */
[----:B------:R-:W-:Y:S05]  /*2570*/  @!P0 BRA `(.L_x_28) ;  /* 0x0000000000288947 */ /* 0x000fea0003800000 */
[----:B------:R-:W-:Y:S02]  /*2580*/  WARPGROUP.DEPBAR.LE gsb0, 0x0 ;  /* 0x00008000000079c5 */ /* 0x000fe40000010000 */
[----:B------:R-:W-:-:S01]  /*2590*/  FADD R37, R24, R37 ;  /* 0x0000002518257221 */ /* 0x000fc20000000000 */
[----:B------:R-:W-:Y:S01]  /*25a0*/  FADD R38, R25, R38 ;  /* 0x0000002619267221 */ /* 0x000fe20000000000 */
[----:B------:R-:W-:-:S01]  /*25b0*/  FADD R35, R26, R35 ;  /* 0x000000231a237221 */ /* 0x000fc20000000000 */
[----:B------:R-:W-:Y:S01]  /*25c0*/  FADD R36, R27, R36 ;  /* 0x000000241b247221 */ /* 0x000fe20000000000 */
[----:B------:R-:W-:-:S01]  /*25d0*/  FADD R33, R28, R33 ;  /* 0x000000211c217221 */ /* 0x000fc20000000000 */
[----:B------:R-:W-:Y:S01]  /*25e0*/  FADD R34, R29, R34 ;  /* 0x000000221d227221 */ /* 0x000fe20000000000 */
[----:B------:R-:W-:-:S01]  /*25f0*/  FADD R19, R30, R19 ;  /* 0x000000131e137221 */ /* 0x000fc20000000000 */
[----:B------:R-:W-:Y:S01]  /*2600*/  FADD R32, R32, R31 ;  /* 0x0000001f20207221 */ /* 0x000fe20000000000 */
[----:B------:R-:W-:-:S06]  /*2610*/  UMOV UR6, URZ ;  /* 0x0000003f00067c82 */ /* 0x000fcc0008000000 */
.L_x_28:
[----:B------:R-:W-:Y:S05]  /*2620*/  @!P1 BRA `(.L_x_29) ;  /* 0x0000000000049947 */ /* 0x000fea0003800000 */
[----:B------:R-:W-:Y:S01]  /*2630*/  BPT.TRAP 0x1 ;  /* 0x000000040000795c */ /* 0x000fe20000300000 */
.L_x_29:
[----:B------:R-:W-:Y:S01]  /*2640*/  ULEA UR8, UR20, UR12, 0x3 ;  /* 0x0000000c14087291 */ /* 0x000fe2000f8e183f */
[----:B------:R-:W-:-:S03]  /*2650*/  ISETP.GT.U32.AND P0, PT, R0, 0x1, PT ;  /* 0x000000010000780c */ /* 0x000fc60003f04070 */
[----:B------:R-:W-:-:S04]  /*2660*/  UIADD3 UR8, UR8, 0x2d0, URZ ;  /* 0x000002d008087890 */ /* 0x000fc8000fffe03f */
[----:B------:R-:W-:-:S09]  /*2670*/  UPRMT UR8, URZ, 0x654, UR8 ;  /* 0x000006543f087896 */ /* 0x000fd20008000008 */
[----:B------:R-:W-:Y:S01]  /*2680*/  SYNCS.ARRIVE.TRANS64.RED.A1T0 RZ, [UR8], RZ ;  /* 0x000000ffffff79a7 */ /* 0x000fe20008100408 */
[----:B------:R-:W-:Y:S05]  /*2690*/  @P0 BRA `(.L_x_30) ;  /* 0x0000000000040947 */ /* 0x000fea0003800000 */
[----:B------:R-:W-:Y:S01]  /*26a0*/  BPT.TRAP 0x1 ;  /* 0x000000040000795c */ /* 0x000fe20000300000 */
.L_x_30:
[----:B------:R-:W-:Y:S01]  /*26b0*/  UIADD3 UR17, UR17, 0x1, URZ ;  /* 0x0000000111117890 */ /* 0x000fe2000fffe03f */
[C---:B------:R-:W-:Y:S01]  /*26c0*/  ISETP.GT.AND P0, PT, R15.reuse, 0x1, PT ;  /* 0x000000010f00780c */ /* 0x040fe20003f04270 */
[----:B------:R-:W-:Y:S01]  /*26d0*/  UIADD3 UR20, UR20, 0x1, URZ ;  /* 0x0000000114147890 */ /* 0x000fe2000fffe03f */
[----:B------:R-:W-:Y:S01]  /*26e0*/  VIADD R15, R15, 0xffffffff ;  /* 0xffffffff0f0f7836 */ /* 0x000fe20000000000 */
[----:B------:R-:W-:Y:S02]  /*26f0*/  UISETP.NE.AND UP0, UPT, UR17, 0x5a, UPT ;  /* 0x0000005a1100788c */ /* 0x000fe4000bf05270 */
[----:B------:R-:W-:Y:S02]  /*2700*/  UISETP.NE.AND UP1, UPT, UR20, 0x5a, UPT ;  /* 0x0000005a1400788c */ /* 0x000fe4000bf25270 */
[----:B------:R-:W-:Y:S02]  /*2710*/  USEL UR8, URZ, 0x1, UP0 ;  /* 0x000000013f087887 */ /* 0x000fe40008000000 */
[----:B------:R-:W-:-:S02]  /*2720*/  USEL UR17, UR17, URZ, UP0 ;  /* 0x0000003f11117287 */ /* 0x000fc40008000000 */
[----:B------:R-:W-:Y:S02]  /*2730*/  USEL UR20, UR20, URZ, UP1 ;  /* 0x0000003f14147287 */ /* 0x000fe40008800000 */
[----:B------:R-:W-:Y:S01]  /*2740*/  LOP3.LUT R20, R20, UR8, RZ, 0x3c, !PT ;  /* 0x0000000814147c12 */ /* 0x000fe2000f8e3cff */
[----:B------:R-:W-:Y:S01]  /*2750*/  UMOV UR8, 0x1 ;  /* 0x0000000100087882 */ /* 0x000fe20000000000 */
[----:B------:R-:W-:Y:S08]  /*2760*/  @P0 BRA `(.L_x_31) ;  /* 0xfffffffc001c0947 */ /* 0x000ff0000383ffff */
.L_x_23:
[----:B------:R-:W-:Y:S01]  /*2770*/  UISETP.NE.AND UP0, UPT, UR6, URZ, UPT ;  /* 0x0000003f0600728c */ /* 0x000fe2000bf05270 */
[----:B01----:R-:W0:Y:S01]  /*2780*/  LDC R15, c[0x0][0x28c] ;  /* 0x0000a300ff0f7b82 */ /* 0x003e220000000800 */
[----:B------:R-:W-:Y:S02]  /*2790*/  IMAD.U32 R16, RZ, RZ, UR24 ;  /* 0x00000018ff107e24 */ /* 0x000fe4000f8e00ff */
[----:B------:R-:W-:-:S06]  /*27a0*/  USEL UR6, URZ, 0x1, !UP0 ;  /* 0x000000013f067887 */ /* 0x000fcc000c000000 */
[----:B------:R-:W-:-:S13]  /*27b0*/  ISETP.NE.AND P0, PT, RZ, UR6, PT ;  /* 0x00000006ff007c0c */ /* 0x000fda000bf05270 */
[----:B------:R-:W-:Y:S05]  /*27c0*/  @!P0 BRA `(.L_x_32) ;  /* 0x0000000000248947 */ /* 0x000fea0003800000 */
[----:B------:R-:W-:Y:S02]  /*27d0*/  WARPGROUP.DEPBAR.LE gsb0, 0x0 ;  /* 0x00008000000079c5 */ /* 0x000fe40000010000 */
[----:B------:R-:W-:Y:S01]  /*27e0*/  FADD R37, R24, R37 ;  /* 0x0000002518257221 */ /* 0x000fe20000000000 */
[----:B------:R-:W-:Y:S01]  /*27f0*/  FADD R38, R25, R38 ;  /* 0x0000002619267221 */ /* 0x000fe20000000000 */
[----:B------:R-:W-:Y:S01]  /*2800*/  FADD R35, R26, R35 ;  /* 0x000000231a237221 */ /* 0x000fe20000000000 */
[----:B------:R-:W-:Y:S01]  /*2810*/  FADD R36, R27, R36 ;  /* 0x000000241b247221 */ /* 0x000fe20000000000 */
[----:B------:R-:W-:Y:S01]  /*2820*/  FADD R33, R28, R33 ;  /* 0x000000211c217221 */ /* 0x000fe20000000000 */
[----:B------:R-:W-:Y:S01]  /*2830*/  FADD R34, R29, R34 ;  /* 0x000000221d227221 */ /* 0x000fe20000000000 */
[----:B------:R-:W-:Y:S01]  /*2840*/  FADD R19, R30, R19 ;  /* 0x000000131e137221 */ /* 0x000fe20000000000 */
[----:B------:R-:W-:-:S07]  /*2850*/  FADD R32, R32, R31 ;  /* 0x0000001f20207221 */ /* 0x000fce0000000000 */
.L_x_32:
[----:B0-----:R-:W-:Y:S01]  /*2860*/  ISETP.GE.AND P0, PT, R15, 0x1, PT ;  /* 0x000000010f00780c */ /* 0x001fe20003f06270 */
[----:B------:R0:W-:Y:S01]  /*2870*/  SYNCS.ARRIVE.TRANS64.A1T0 RZ, [R16+UR21], RZ ;  /* 0x000000ff10ff79a7 */ /* 0x0001e20008100015 */
[----:B------:R-:W-:-:S11]  /*2880*/  WARPGROUP.DEPBAR.LE gsb0, 0x0 ;  /* 0x00008000000079c5 */ /* 0x000fd60000010000 */
[----:B------:R-:W-:Y:S05]  /*2890*/  @!P0 BRA `(.L_x_33) ;  /* 0x00000000003c8947 */ /* 0x000fea0003800000 */
[----:B------:R-:W-:-:S13]  /*28a0*/  ISETP.NE.AND P0, PT, R40, 0x3, PT ;  /* 0x000000032800780c */ /* 0x000fda0003f05270 */
[----:B------:R-:W-:Y:S05]  /*28b0*/  @!P0 BRA `(.L_x_34) ;  /* 0x0000000000048947 */ /* 0x000fea0003800000 */
[----:B------:R-:W-:Y:S01]  /*28c0*/  BPT.TRAP 0x1 ;  /* 0x000000040000795c */ /* 0x000fe20000300000 */
.L_x_34:
[----:B------:R-:W-:Y:S01]  /*28d0*/  UIADD3 UR8, UR13, UR5, URZ ;  /* 0x000000050d087290 */ /* 0x000fe2000fffe03f */
[----:B------:R-:W-:-:S03]  /*28e0*/  ISETP.GT.U32.AND P0, PT, R0, 0x1, PT ;  /* 0x000000010000780c */ /* 0x000fc60003f04070 */
[----:B------:R-:W-:-:S04]  /*28f0*/  USHF.R.U32.HI UR6, URZ, 0x1, UR8 ;  /* 0x000000013f067899 */ /* 0x000fc80008011608 */
[----:B------:R-:W-:-:S04]  /*2900*/  UIMAD.WIDE.U32 UR6, UR6, -0x49f49f49, URZ ;  /* 0xb60b60b7060678a5 */ /* 0x000fc8000f8e003f */
[----:B------:R-:W-:-:S04]  /*2910*/  USHF.R.U32.HI UR6, URZ, 0x5, UR7 ;  /* 0x000000053f067899 */ /* 0x000fc80008011607 */
[----:B------:R-:W-:-:S04]  /*2920*/  UIMAD UR8, UR6, -0x5a, UR8 ;  /* 0xffffffa6060878a4 */ /* 0x000fc8000f8e0208 */
[----:B------:R-:W-:-:S04]  /*2930*/  ULEA UR8, UR8, UR12, 0x3 ;  /* 0x0000000c08087291 */ /* 0x000fc8000f8e183f */
[----:B------:R-:W-:-:S04]  /*2940*/  UIADD3 UR8, UR8, 0x2d0, URZ ;  /* 0x000002d008087890 */ /* 0x000fc8000fffe03f */
[----:B------:R-:W-:-:S09]  /*2950*/  UPRMT UR8, URZ, 0x654, UR8 ;  /* 0x000006543f087896 */ /* 0x000fd20008000008 */
[----:B------:R-:W-:Y:S01]  /*2960*/  SYNCS.ARRIVE.TRANS64.RED.A1T0 RZ, [UR8], RZ ;  /* 0x000000ffffff79a7 */ /* 0x000fe20008100408 */
[----:B------:R-:W-:Y:S05]  /*2970*/  @P0 BRA `(.L_x_33) ;  /* 0x0000000000040947 */ /* 0x000fea0003800000 */
[----:B------:R-:W-:Y:S01]  /*2980*/  BPT.TRAP 0x1 ;  /* 0x000000040000795c */ /* 0x000fe20000300000 */
.L_x_33:
[----:B------:R-:W-:Y:S01]  /*2990*/  SHF.L.U32 R15, R39, 0x1f, RZ ;  /* 0x0000001f270f7819 */ /* 0x000fe200000006ff */
[----:B------:R-:W-:Y:S01]  /*29a0*/  UIADD3 UR5, UR22, UR5, URZ ;  /* 0x0000000516057290 */ /* 0x000fe2000fffe03f */
[----:B------:R-:W1:Y:S01]  /*29b0*/  LDC R26, c[0x0][0x288] ;  /* 0x0000a200ff1a7b82 */ /* 0x000e620000000800 */
[----:B------:R-:W-:Y:S01]  /*29c0*/  UISETP.GE.U32.AND UP1, UPT, UR22, 0x5a, UPT ;  /* 0x0000005a1600788c */ /* 0x000fe2000bf26070 */
[----:B------:R-:W-:Y:S01]  /*29d0*/  IMAD.SHL.U32 R22, R13, 0x2, RZ ;  /* 0x000000020d167824 */ /* 0x000fe200078e00ff */
[----:B------:R-:W-:Y:S02]  /*29e0*/  UISETP.GT.U32.AND UP0, UPT, UR5, 0x59, UPT ;  /* 0x000000590500788c */ /* 0x000fe4000bf04070 */
[----:B------:R-:W-:Y:S02]  /*29f0*/  USHF.R.U32.HI UR6, URZ, 0x1, UR5 ;  /* 0x000000013f067899 */ /* 0x000fe40008011605 */
[----:B------:R-:W-:Y:S01]  /*2a00*/  UISETP.LT.U32.AND UP0, UPT, UR22, 0x5a, UP0 ;  /* 0x0000005a1600788c */ /* 0x000fe20008701070 */
[----:B------:R-:W2:Y:S01]  /*2a10*/  SYNCS.PHASECHK.TRANS64.TRYWAIT P0, [UR23+0x8], R15 ;  /* 0x0000080fff0075a7 */ /* 0x000ea20008000157 */
[----:B------:R-:W-:Y:S01]  /*2a20*/  UIMAD.WIDE.U32 UR6, UR6, -0x49f49f49, URZ ;  /* 0xb60b60b7060678a5 */ /* 0x000fe2000f8e003f */
[----:B------:R-:W-:Y:S01]  /*2a30*/  SHF.R.S32.HI R23, RZ, 0x1f, R22 ;  /* 0x0000001fff177819 */ /* 0x000fe20000011416 */
[----:B------:R-:W-:-:S02]  /*2a40*/  USEL UR8, URZ, 0x1, !UP0 ;  /* 0x000000013f087887 */ /* 0x000fc4000c000000 */
[----:B------:R-:W-:Y:S02]  /*2a50*/  USHF.R.U32.HI UR6, URZ, 0x5, UR7 ;  /* 0x000000053f067899 */ /* 0x000fe40008011607 */
[----:B------:R-:W-:Y:S02]  /*2a60*/  ULOP3.LUT UR4, UR4, UR8, URZ, 0x3c, !UPT ;  /* 0x0000000804047292 */ /* 0x000fe4000f8e3c3f */
[----:B------:R-:W-:Y:S02]  /*2a70*/  UIMAD UR5, UR6, -0x5a, UR5 ;  /* 0xffffffa6060578a4 */ /* 0x000fe4000f8e0205 */
[----:B------:R-:W-:Y:S01]  /*2a80*/  @UP1 ULOP3.LUT UR4, UR4, 0x1, UR6, 0x78, !UPT ;  /* 0x0000000104041892 */ /* 0x000fe2000f8e7806 */
[----:B-12---:R-:W-:Y:S11]  /*2a90*/  @!P0 BRA `(.L_x_35) ;  /* 0x0000002000bc8947 */ /* 0x006ff60003800000 */
.L_x_78:
[----:B------:R-:W-:Y:S01]  /*2aa0*/  IMAD.SHL.U32 R20, R5, 0x40, RZ ;  /* 0x0000004005147824 */ /* 0x000fe200078e00ff */
[----:B------:R-:W-:Y:S01]  /*2ab0*/  ULDC UR8, c[0x0][0x284] ;  /* 0x0000a10000087ab9 */ /* 0x000fe20000000800 */
[----:B0-----:R-:W-:Y:S01]  /*2ac0*/  IMAD.SHL.U32 R15, R4, 0x10, RZ ;  /* 0x00000010040f7824 */ /* 0x001fe200078e00ff */
[----:B------:R-:W-:Y:S01]  /*2ad0*/  SHF.R.S32.HI R28, RZ, 0x1f, R14 ;  /* 0x0000001fff1c7819 */ /* 0x000fe2000001140e */
[----:B------:R-:W-:Y:S01]  /*2ae0*/  ULDC.64 UR6, c[0x0][0x5d0] ;  /* 0x0001740000067ab9 */ /* 0x000fe20000000a00 */
[----:B------:R-:W-:Y:S01]  /*2af0*/  ISETP.GE.AND P0, PT, R20, UR8, PT ;  /* 0x0000000814007c0c */ /* 0x000fe2000bf06270 */
[----:B------:R-:W-:Y:S01]  /*2b00*/  IMAD.WIDE.U32 R16, R14, UR6, R22 ;  /* 0x000000060e107c25 */ /* 0x000fe2000f8e0016 */
[----:B------:R-:W-:Y:S02]  /*2b10*/  SHF.R.S32.HI R27, RZ, 0x1f, R15 ;  /* 0x0000001fff1b7819 */ /* 0x000fe4000001140f */
[C---:B------:R-:W-:Y:S01]  /*2b20*/  ISETP.GE.OR P0, PT, R15.reuse, R26, P0 ;  /* 0x0000001a0f00720c */ /* 0x040fe20000706670 */
[----:B------:R-:W-:Y:S01]  /*2b30*/  IMAD R21, R28, UR6, RZ ;  /* 0x000000061c157c24 */ /* 0x000fe2000f8e02ff */
[----:B------:R-:W-:-:S03]  /*2b40*/  IADD3 R16, P1, R15, R16, RZ ;  /* 0x000000100f107210 */ /* 0x000fc60007f3e0ff */
[----:B------:R-:W-:-:S05]  /*2b50*/  IMAD R21, R14, UR7, R21 ;  /* 0x000000070e157c24 */ /* 0x000fca000f8e0215 */
[----:B------:R-:W-:-:S03]  /*2b60*/  IADD3.X R17, R27, R17, R21, P1, !PT ;  /* 0x000000111b117210 */ /* 0x000fc60000ffe415 */
[----:B------:R-:W-:Y:S05]  /*2b70*/  @P0 BRA `(.L_x_36) ;  /* 0x0000000800e00947 */ /* 0x000fea0003800000 */
[----:B------:R-:W0:Y:S01]  /*2b80*/  LDC.64 R30, c[0x0][0x5c8] ;  /* 0x00017200ff1e7b82 */ /* 0x000e220000000a00 */
[----:B------:R-:W-:Y:S01]  /*2b90*/  IMAD.WIDE R20, R5, 0x40, R6 ;  /* 0x0000004005147825 */ /* 0x000fe200078e0206 */
[----:B------:R-:W-:Y:S01]  /*2ba0*/  ULDC.64 UR6, c[0x0][0x5c0] ;  /* 0x0001700000067ab9 */ /* 0x000fe20000000a00 */
[----:B------:R-:W-:Y:S02]  /*2bb0*/  BSSY B0, `(.L_x_36) ;  /* 0x00000b4000007945 */ /* 0x000fe40003800000 */
[----:B------:R-:W-:Y:S02]  /*2bc0*/  IMAD R26, R13, -0x2, R26 ;  /* 0xfffffffe0d1a7824 */ /* 0x000fe400078e021a */
[-C--:B0-----:R-:W-:Y:S02]  /*2bd0*/  IMAD R24, R21, R30.reuse, RZ ;  /* 0x0000001e15187224 */ /* 0x081fe400078e02ff */
[----:B------:R-:W-:-:S04]  /*2be0*/  IMAD.WIDE.U32 R16, R20, R30, R16 ;  /* 0x0000001e14107225 */ /* 0x000fc800078e0010 */
[----:B------:R-:W-:Y:S01]  /*2bf0*/  IMAD R29, R20, R31, R24 ;  /* 0x0000001f141d7224 */ /* 0x000fe200078e0218 */
[----:B------:R-:W-:Y:S02]  /*2c00*/  LEA R25, P0, R30, R16, 0x3 ;  /* 0x000000101e197211 */ /* 0x000fe400078018ff */
[----:B------:R-:W-:Y:S01]  /*2c10*/  IADD3 R24, P1, R16, UR6, RZ ;  /* 0x0000000610187c10 */ /* 0x000fe2000ff3e0ff */
[----:B------:R-:W-:Y:S01]  /*2c20*/  IMAD.IADD R29, R17, 0x1, R29 ;  /* 0x00000001111d7824 */ /* 0x000fe200078e021d */
[----:B------:R-:W-:-:S04]  /*2c30*/  IADD3 R16, P3, R25, UR6, RZ ;  /* 0x0000000619107c10 */ /* 0x000fc8000ff7e0ff */
[----:B------:R-:W-:Y:S01]  /*2c40*/  LEA.HI.X R17, R30, R29, R31, 0x3, P0 ;  /* 0x0000001d1e117211 */ /* 0x000fe200000f1c1f */
[----:B------:R-:W-:Y:S01]  /*2c50*/  IMAD.IADD R30, R26, 0x1, -R15 ;  /* 0x000000011a1e7824 */ /* 0x000fe200078e0a0f */
[----:B---3-5:R-:W-:Y:S02]  /*2c60*/  FSETP.NEU.AND P0, PT, R12, RZ, PT ;  /* 0x000000ff0c00720b */ /* 0x028fe40003f0d000 */
[----:B------:R-:W-:Y:S02]  /*2c70*/  IADD3.X R25, R29, UR7, RZ, P1, !PT ;  /* 0x000000071d197c10 */ /* 0x000fe40008ffe4ff */
[----:B------:R-:W-:-:S09]  /*2c80*/  IADD3.X R17, R17, UR7, RZ, P3, !PT ;  /* 0x0000000711117c10 */ /* 0x000fd20009ffe4ff */
[----:B------:R-:W-:Y:S05]  /*2c90*/  @!P0 BRA `(.L_x_37) ;  /* 0x0000000800088947 */ /* 0x000fea0003800000 */
[----:B------:R-:W-:Y:S01]  /*2ca0*/  ULDC.64 UR6, c[0x0][0x5b8] ;  /* 0x00016e0000067ab9 */ /* 0x000fe20000000a00 */
[----:B------:R-:W-:Y:S01]  /*2cb0*/  IMAD R5, R5, -0x40, R18 ;  /* 0xffffffc005057824 */ /* 0x000fe200078e0212 */
[----:B------:R-:W-:Y:S01]  /*2cc0*/  ULDC.64 UR8, c[0x0][0x5a8] ;  /* 0x00016a0000087ab9 */ /* 0x000fe20000000a00 */
[----:B------:R-:W-:Y:S01]  /*2cd0*/  IMAD.WIDE.U32 R22, R14, UR6, R22 ;  /* 0x000000060e167c25 */ /* 0x000fe2000f8e0016 */
[----:B------:R-:W-:Y:S03]  /*2ce0*/  BSSY B1, `(.L_x_38) ;  /* 0x0000010000017945 */ /* 0x000fe60003800000 */
[----:B------:R-:W-:Y:S01]  /*2cf0*/  IMAD R29, R28, UR6, RZ ;  /* 0x000000061c1d7c24 */ /* 0x000fe2000f8e02ff */
[----:B------:R-:W-:-:S03]  /*2d00*/  IADD3 R22, P0, R15, R22, RZ ;  /* 0x000000160f167210 */ /* 0x000fc60007f1e0ff */
[----:B------:R-:W-:Y:S01]  /*2d10*/  IMAD R29, R14, UR7, R29 ;  /* 0x000000070e1d7c24 */ /* 0x000fe2000f8e021d */
[----:B------:R-:W-:-:S04]  /*2d20*/  ULDC.64 UR6, c[0x0][0x5b0] ;  /* 0x00016c0000067ab9 */ /* 0x000fc80000000a00 */
[----:B------:R-:W-:Y:S01]  /*2d30*/  IADD3.X R23, R27, R23, R29, P0, !PT ;  /* 0x000000171b177210 */ /* 0x000fe200007fe41d */
[----:B------:R-:W-:Y:S01]  /*2d40*/  IMAD R27, R21, UR6, RZ ;  /* 0x00000006151b7c24 */ /* 0x000fe2000f8e02ff */
[----:B------:R-:W-:Y:S01]  /*2d50*/  ISETP.GE.AND P0, PT, R5, 0x1, PT ;  /* 0x000000010500780c */ /* 0x000fe20003f06270 */
[----:B------:R-:W-:-:S03]  /*2d60*/  IMAD.WIDE.U32 R14, R20, UR6, R22 ;  /* 0x00000006140e7c25 */ /* 0x000fc6000f8e0016 */
[----:B------:R-:W-:Y:S01]  /*2d70*/  ISETP.LT.OR P4, PT, R30, 0x1, !P0 ;  /* 0x000000011e00780c */ /* 0x000fe20004781670 */
[----:B------:R-:W-:Y:S01]  /*2d80*/  IMAD R27, R20, UR7, R27 ;  /* 0x00000007141b7c24 */ /* 0x000fe2000f8e021b */
[----:B------:R-:W-:-:S04]  /*2d90*/  IADD3 R14, P1, R14, UR8, RZ ;  /* 0x000000080e0e7c10 */ /* 0x000fc8000ff3e0ff */
[--C-:B------:R-:W-:Y:S02]  /*2da0*/  IADD3.X R15, R15, UR9, R27.reuse, P1, !PT ;  /* 0x000000090f0f7c10 */ /* 0x100fe40008ffe41b */
[----:B------:R-:W-:-:S05]  /*2db0*/  PRMT R27, RZ, 0x7610, R27 ;  /* 0x00007610ff1b7816 */ /* 0x000fca000000001b */
[----:B------:R-:W-:Y:S05]  /*2dc0*/  @P4 BRA `(.L_x_39) ;  /* 0x0000000000044947 */ /* 0x000fea0003800000 */
[----:B------:R0:W5:Y:S02]  /*2dd0*/  LDG.E.U8 R27, desc[UR18][R14.64] ;  /* 0x000000120e1b7981 */ /* 0x000164000c1e1100 */
.L_x_39:
[----:B------:R-:W-:Y:S05]  /*2de0*/  BSYNC B1 ;  /* 0x0000000000017941 */ /* 0x000fea0003800000 */
.L_x_38:
[----:B-----5:R-:W-:Y:S01]  /*2df0*/  LOP3.LUT R27, R27, 0xff, RZ, 0xc0, !PT ;  /* 0x000000ff1b1b7812 */ /* 0x020fe200078ec0ff */
[----:B------:R-:W-:Y:S01]  /*2e00*/  BSSY B1, `(.L_x_40) ;  /* 0x000000b000017945 */ /* 0x000fe20003800000 */
[----:B------:R-:W-:Y:S02]  /*2e10*/  ISETP.LT.OR P3, PT, R30, 0x2, !P0 ;  /* 0x000000021e00780c */ /* 0x000fe40004761670 */
[----:B------:R-:W-:-:S05]  /*2e20*/  F2FP.F16.E4M3.UNPACK_B R27, R27 ;  /* 0x0000001bff1b723e */ /* 0x000fca00020006ff */
[----:B------:R-:W-:-:S05]  /*2e30*/  HADD2.F32 R27, -RZ, R27.H0_H0 ;  /* 0x2000001bff1b7230 */ /* 0x000fca0000004100 */
[----:B------:R-:W-:Y:S01]  /*2e40*/  FMUL R28, R27, R12 ;  /* 0x0000000c1b1c7220 */ /* 0x000fe20000400000 */
[----:B------:R-:W-:-:S03]  /*2e50*/  PRMT R27, RZ, 0x7610, R27 ;  /* 0x00007610ff1b7816 */ /* 0x000fc6000000001b */
[----:B------:R-:W-:-:S05]  /*2e60*/  FFMA R28, R37, R11, R28 ;  /* 0x0000000b251c7223 */ /* 0x000fca000000001c */
[----:B------:R-:W-:-:S05]  /*2e70*/  F2FP.SATFINITE.E4M3.F32.PACK_AB_MERGE_C R29, RZ, R28, RZ ;  /* 0x0000001cff1d723e */ /* 0x000fca00048070ff */
[----:B------:R1:W-:Y:S01]  /*2e80*/  @!P4 STG.E.U8 desc[UR18][R24.64], R29 ;  /* 0x0000001d1800c986 */ /* 0x0003e2000c101112 */
[----:B------:R-:W-:Y:S05]  /*2e90*/  @P3 BRA `(.L_x_41) ;  /* 0x0000000000043947 */ /* 0x000fea0003800000 */
[----:B------:R2:W5:Y:S02]  /*2ea0*/  LDG.E.U8 R27, desc[UR18][R14.64+0x1] ;  /* 0x000001120e1b7981 */ /* 0x000564000c1e1100 */
.L_x_41:
[----:B------:R-:W-:Y:S05]  /*2eb0*/  BSYNC B1 ;  /* 0x0000000000017941 */ /* 0x000fea0003800000 */
.L_x_40:
[----:B-----5:R-:W-:Y:S01]  /*2ec0*/  LOP3.LUT R27, R27, 0xff, RZ, 0xc0, !PT ;  /* 0x000000ff1b1b7812 */ /* 0x020fe200078ec0ff */
[----:B------:R-:W-:Y:S01]  /*2ed0*/  IMAD R26, R4, -0x10, R26 ;  /* 0xfffffff0041a7824 */ /* 0x000fe200078e021a */
[----:B-1----:R-:W-:Y:S01]  /*2ee0*/  IADD3 R29, P1, R20, 0x8, RZ ;  /* 0x00000008141d7810 */ /* 0x002fe20007f3e0ff */
[----:B------:R-:W-:Y:S01]  /*2ef0*/  BSSY B1, `(.L_x_42) ;  /* 0x0000012000017945 */ /* 0x000fe20003800000 */
[----:B------:R-:W-:-:S03]  /*2f00*/  F2FP.F16.E4M3.UNPACK_B R27, R27 ;  /* 0x0000001bff1b723e */ /* 0x000fc600020006ff */
[----:B------:R-:W-:Y:S01]  /*2f10*/  IMAD.X R20, RZ, RZ, R21, P1 ;  /* 0x000000ffff147224 */ /* 0x000fe200008e0615 */
[----:B------:R-:W-:Y:S01]  /*2f20*/  ISETP.GE.AND P1, PT, R5, 0x9, PT ;  /* 0x000000090500780c */ /* 0x000fe20003f26270 */
[----:B------:R-:W-:Y:S02]  /*2f30*/  HADD2.F32 R27, -RZ, R27.H0_H0 ;  /* 0x2000001bff1b7230 */ /* 0x000fe40000004100 */
[----:B------:R-:W-:Y:S01]  /*2f40*/  IMAD R20, R20, UR6, RZ ;  /* 0x0000000614147c24 */ /* 0x000fe2000f8e02ff */
[----:B------:R-:W-:Y:S01]  /*2f50*/  ISETP.LT.OR P5, PT, R26, 0x1, !P1 ;  /* 0x000000011a00780c */ /* 0x000fe20004fa1670 */
[----:B------:R-:W-:-:S04]  /*2f60*/  IMAD.WIDE.U32 R22, R29, UR6, R22 ;  /* 0x000000061d167c25 */ /* 0x000fc8000f8e0016 */
[----:B------:R-:W-:Y:S01]  /*2f70*/  FMUL R27, R27, R12 ;  /* 0x0000000c1b1b7220 */ /* 0x000fe20000400000 */
[----:B------:R-:W-:-:S03]  /*2f80*/  IMAD R29, R29, UR7, R20 ;  /* 0x000000071d1d7c24 */ /* 0x000fc6000f8e0214 */
[----:B------:R-:W-:Y:S01]  /*2f90*/  FFMA R27, R38, R11, R27 ;  /* 0x0000000b261b7223 */ /* 0x000fe2000000001b */
[----:B------:R-:W-:Y:S02]  /*2fa0*/  IADD3 R4, P4, R22, UR8, RZ ;  /* 0x0000000816047c10 */ /* 0x000fe4000ff9e0ff */
[----:B------:R-:W-:Y:S02]  /*2fb0*/  PRMT R20, RZ, 0x7610, R20 ;  /* 0x00007610ff147816 */ /* 0x000fe40000000014 */
[----:B------:R-:W-:Y:S02]  /*2fc0*/  F2FP.SATFINITE.E4M3.F32.PACK_AB_MERGE_C R27, RZ, R27, RZ ;  /* 0x0000001bff1b723e */ /* 0x000fe400048070ff */
[----:B------:R-:W-:-:S03]  /*2fd0*/  IADD3.X R5, R23, UR9, R29, P4, !PT ;  /* 0x0000000917057c10 */ /* 0x000fc6000a7fe41d */
[----:B------:R1:W-:Y:S01]  /*2fe0*/  @!P3 STG.E.U8 desc[UR18][R24.64+0x1], R27 ;  /* 0x0000011b1800b986 */ /* 0x0003e2000c101112 */
[----:B------:R-:W-:Y:S05]  /*2ff0*/  @P5 BRA `(.L_x_43) ;  /* 0x0000000000045947 */ /* 0x000fea0003800000 */
[----:B------:R3:W5:Y:S02]  /*3000*/  LDG.E.U8 R20, desc[UR18][R4.64] ;  /* 0x0000001204147981 */ /* 0x000764000c1e1100 */
.L_x_43:
[----:B------:R-:W-:Y:S05]  /*3010*/  BSYNC B1 ;  /* 0x0000000000017941 */ /* 0x000fea0003800000 */
.L_x_42:
[----:B-----5:R-:W-:Y:S01]  /*3020*/  LOP3.LUT R20, R20, 0xff, RZ, 0xc0, !PT ;  /* 0x000000ff14147812 */ /* 0x020fe200078ec0ff */
[----:B------:R-:W-:Y:S01]  /*3030*/  BSSY B1, `(.L_x_44) ;  /* 0x000000b000017945 */ /* 0x000fe20003800000 */
[----:B------:R-:W-:Y:S02]  /*3040*/  ISETP.LT.OR P3, PT, R26, 0x2, !P1 ;  /* 0x000000021a00780c */ /* 0x000fe40004f61670 */
[----:B------:R-:W-:-:S05]  /*3050*/  F2FP.F16.E4M3.UNPACK_B R20, R20 ;  /* 0x00000014ff14723e */ /* 0x000fca00020006ff */
[----:B------:R-:W-:-:S05]  /*3060*/  HADD2.F32 R21, -RZ, R20.H0_H0 ;  /* 0x20000014ff157230 */ /* 0x000fca0000004100 */
[----:B------:R-:W-:-:S04]  /*3070*/  FMUL R20, R21, R12 ;  /* 0x0000000c15147220 */ /* 0x000fc80000400000 */
[----:B------:R-:W-:-:S05]  /*3080*/  FFMA R20, R35, R11, R20 ;  /* 0x0000000b23147223 */ /* 0x000fca0000000014 */
[----:B------:R-:W-:Y:S02]  /*3090*/  F2FP.SATFINITE.E4M3.F32.PACK_AB_MERGE_C R21, RZ, R20, RZ ;  /* 0x00000014ff15723e */ /* 0x000fe400048070ff */
[----:B------:R-:W-:-:S03]  /*30a0*/  PRMT R20, RZ, 0x7610, R20 ;  /* 0x00007610ff147816 */ /* 0x000fc60000000014 */
[----:B------:R4:W-:Y:S01]  /*30b0*/  @!P5 STG.E.U8 desc[UR18][R16.64], R21 ;  /* 0x000000151000d986 */ /* 0x0009e2000c101112 */
[----:B------:R-:W-:Y:S05]  /*30c0*/  @P3 BRA `(.L_x_45) ;  /* 0x0000000000043947 */ /* 0x000fea0003800000 */
[----:B------:R0:W5:Y:S02]  /*30d0*/  LDG.E.U8 R20, desc[UR18][R4.64+0x1] ;  /* 0x0000011204147981 */ /* 0x000164000c1e1100 */
.L_x_45:
[----:B------:R-:W-:Y:S05]  /*30e0*/  BSYNC B1 ;  /* 0x0000000000017941 */ /* 0x000fea0003800000 */
.L_x_44:
[----:B-----5:R-:W-:Y:S01]  /*30f0*/  LOP3.LUT R20, R20, 0xff, RZ, 0xc0, !PT ;  /* 0x000000ff14147812 */ /* 0x020fe200078ec0ff */
[----:B------:R-:W-:Y:S01]  /*3100*/  BSSY B1, `(.L_x_46) ;  /* 0x000000b000017945 */ /* 0x000fe20003800000 */
[----:B------:R-:W-:Y:S02]  /*3110*/  ISETP.LT.OR P4, PT, R30, 0x9, !P0 ;  /* 0x000000091e00780c */ /* 0x000fe40004781670 */
[----:B------:R-:W-:-:S05]  /*3120*/  F2FP.F16.E4M3.UNPACK_B R20, R20 ;  /* 0x00000014ff14723e */ /* 0x000fca00020006ff */
[----:B----4-:R-:W-:Y:S01]  /*3130*/  HADD2.F32 R21, -RZ, R20.H0_H0 ;  /* 0x20000014ff157230 */ /* 0x010fe20000004100 */
[----:B------:R-:W-:-:S04]  /*3140*/  PRMT R20, RZ, 0x7610, R20 ;  /* 0x00007610ff147816 */ /* 0x000fc80000000014 */
[----:B------:R-:W-:-:S04]  /*3150*/  FMUL R21, R21, R12 ;  /* 0x0000000c15157220 */ /* 0x000fc80000400000 */
[----:B------:R-:W-:-:S05]  /*3160*/  FFMA R21, R36, R11, R21 ;  /* 0x0000000b24157223 */ /* 0x000fca0000000015 */
[----:B------:R-:W-:-:S05]  /*3170*/  F2FP.SATFINITE.E4M3.F32.PACK_AB_MERGE_C R21, RZ, R21, RZ ;  /* 0x00000015ff15723e */ /* 0x000fca00048070ff */
[----:B------:R4:W-:Y:S01]  /*3180*/  @!P3 STG.E.U8 desc[UR18][R16.64+0x1], R21 ;  /* 0x000001151000b986 */ /* 0x0009e2000c101112 */
[----:B------:R-:W-:Y:S05]  /*3190*/  @P4 BRA `(.L_x_47) ;  /* 0x0000000000044947 */ /* 0x000fea0003800000 */
[----:B------:R0:W5:Y:S02]  /*31a0*/  LDG.E.U8 R20, desc[UR18][R14.64+0x8] ;  /* 0x000008120e147981 */ /* 0x000164000c1e1100 */
.L_x_47:
[----:B------:R-:W-:Y:S05]  /*31b0*/  BSYNC B1 ;  /* 0x0000000000017941 */ /* 0x000fea0003800000 */
.L_x_46:
[----:B-----5:R-:W-:Y:S01]  /*31c0*/  LOP3.LUT R20, R20, 0xff, RZ, 0xc0, !PT ;  /* 0x000000ff14147812 */ /* 0x020fe200078ec0ff */
[----:B------:R-:W-:Y:S01]  /*31d0*/  BSSY B1, `(.L_x_48) ;  /* 0x000000b000017945 */ /* 0x000fe20003800000 */
[----:B------:R-:W-:Y:S02]  /*31e0*/  ISETP.LT.OR P0, PT, R30, 0xa, !P0 ;  /* 0x0000000a1e00780c */ /* 0x000fe40004701670 */
[----:B------:R-:W-:-:S05]  /*31f0*/  F2FP.F16.E4M3.UNPACK_B R20, R20 ;  /* 0x00000014ff14723e */ /* 0x000fca00020006ff */
[----:B----4-:R-:W-:-:S05]  /*3200*/  HADD2.F32 R21, -RZ, R20.H0_H0 ;  /* 0x20000014ff157230 */ /* 0x010fca0000004100 */
[----:B------:R-:W-:-:S04]  /*3210*/  FMUL R20, R21, R12 ;  /* 0x0000000c15147220 */ /* 0x000fc80000400000 */
[----:B------:R-:W-:-:S05]  /*3220*/  FFMA R20, R33, R11, R20 ;  /* 0x0000000b21147223 */ /* 0x000fca0000000014 */
[----:B------:R-:W-:Y:S02]  /*3230*/  F2FP.SATFINITE.E4M3.F32.PACK_AB_MERGE_C R21, RZ, R20, RZ ;  /* 0x00000014ff15723e */ /* 0x000fe400048070ff */
[----:B------:R-:W-:-:S03]  /*3240*/  PRMT R20, RZ, 0x7610, R20 ;  /* 0x00007610ff147816 */ /* 0x000fc60000000014 */
[----:B------:R4:W-:Y:S01]  /*3250*/  @!P4 STG.E.U8 desc[UR18][R24.64+0x8], R21 ;  /* 0x000008151800c986 */ /* 0x0009e2000c101112 */
[----:B------:R-:W-:Y:S05]  /*3260*/  @P0 BRA `(.L_x_49) ;  /* 0x0000000000040947 */ /* 0x000fea0003800000 */
[----:B------:R0:W5:Y:S02]  /*3270*/  LDG.E.U8 R20, desc[UR18][R14.64+0x9] ;  /* 0x000009120e147981 */ /* 0x000164000c1e1100 */
.L_x_49:
[----:B------:R-:W-:Y:S05]  /*3280*/  BSYNC B1 ;  /* 0x0000000000017941 */ /* 0x000fea0003800000 */
.L_x_48:
[----:B-----5:R-:W-:Y:S01]  /*3290*/  LOP3.LUT R20, R20, 0xff, RZ, 0xc0, !PT ;  /* 0x000000ff14147812 */ /* 0x020fe200078ec0ff */
[----:B------:R-:W-:Y:S01]  /*32a0*/  BSSY B1, `(.L_x_50) ;  /* 0x000000b000017945 */ /* 0x000fe20003800000 */
[----:B------:R-:W-:Y:S02]  /*32b0*/  ISETP.LT.OR P3, PT, R26, 0x9, !P1 ;  /* 0x000000091a00780c */ /* 0x000fe40004f61670 */
[----:B------:R-:W-:Y:S02]  /*32c0*/  F2FP.F16.E4M3.UNPACK_B R20, R20 ;  /* 0x00000014ff14723e */ /* 0x000fe400020006ff */
[----:B0-2---:R-:W-:-:S03]  /*32d0*/  PRMT R14, RZ, 0x7610, R14 ;  /* 0x00007610ff0e7816 */ /* 0x005fc6000000000e */
[----:B------:R-:W-:-:S05]  /*32e0*/  HADD2.F32 R15, -RZ, R20.H0_H0 ;  /* 0x20000014ff0f7230 */ /* 0x000fca0000004100 */
[----:B------:R-:W-:-:S04]  /*32f0*/  FMUL R15, R15, R12 ;  /* 0x0000000c0f0f7220 */ /* 0x000fc80000400000 */
[----:B------:R-:W-:-:S05]  /*3300*/  FFMA R15, R34, R11, R15 ;  /* 0x0000000b220f7223 */ /* 0x000fca000000000f */
[----:B------:R-:W-:-:S05]  /*3310*/  F2FP.SATFINITE.E4M3.F32.PACK_AB_MERGE_C R15, RZ, R15, RZ ;  /* 0x0000000fff0f723e */ /* 0x000fca00048070ff */
[----:B------:R0:W-:Y:S01]  /*3320*/  @!P0 STG.E.U8 desc[UR18][R24.64+0x9], R15 ;  /* 0x0000090f18008986 */ /* 0x0001e2000c101112 */
[----:B------:R-:W-:Y:S05]  /*3330*/  @P3 BRA `(.L_x_51) ;  /* 0x0000000000043947 */ /* 0x000fea0003800000 */
[----:B------:R2:W5:Y:S02]  /*3340*/  LDG.E.U8 R14, desc[UR18][R4.64+0x8] ;  /* 0x00000812040e7981 */ /* 0x000564000c1e1100 */
.L_x_51:
[----:B------:R-:W-:Y:S05]  /*3350*/  BSYNC B1 ;  /* 0x0000000000017941 */ /* 0x000fea0003800000 */
.L_x_50:
[----:B-----5:R-:W-:Y:S01]  /*3360*/  LOP3.LUT R14, R14, 0xff, RZ, 0xc0, !PT ;  /* 0x000000ff0e0e7812 */ /* 0x020fe200078ec0ff */
[----:B------:R-:W-:Y:S01]  /*3370*/  BSSY B1, `(.L_x_52) ;  /* 0x000000b000017945 */ /* 0x000fe20003800000 */
[----:B------:R-:W-:Y:S02]  /*3380*/  ISETP.LT.OR P1, PT, R30, 0xa, !P1 ;  /* 0x0000000a1e00780c */ /* 0x000fe40004f21670 */
[----:B------:R-:W-:-:S05]  /*3390*/  F2FP.F16.E4M3.UNPACK_B R14, R14 ;  /* 0x0000000eff0e723e */ /* 0x000fca00020006ff */
[----:B0-----:R-:W-:-:S05]  /*33a0*/  HADD2.F32 R15, -RZ, R14.H0_H0 ;  /* 0x2000000eff0f7230 */ /* 0x001fca0000004100 */
[----:B------:R-:W-:-:S04]  /*33b0*/  FMUL R14, R15, R12 ;  /* 0x0000000c0f0e7220 */ /* 0x000fc80000400000 */
[----:B------:R-:W-:-:S05]  /*33c0*/  FFMA R14, R19, R11, R14 ;  /* 0x0000000b130e7223 */ /* 0x000fca000000000e */
[----:B------:R-:W-:Y:S02]  /*33d0*/  F2FP.SATFINITE.E4M3.F32.PACK_AB_MERGE_C R15, RZ, R14, RZ ;  /* 0x0000000eff0f723e */ /* 0x000fe400048070ff */
[----:B------:R-:W-:-:S03]  /*33e0*/  PRMT R14, RZ, 0x7610, R14 ;  /* 0x00007610ff0e7816 */ /* 0x000fc6000000000e */
[----:B------:R0:W-:Y:S01]  /*33f0*/  @!P3 STG.E.U8 desc[UR18][R16.64+0x8], R15 ;  /* 0x0000080f1000b986 */ /* 0x0001e2000c101112 */
[----:B------:R-:W-:Y:S05]  /*3400*/  @P1 BRA `(.L_x_53) ;  /* 0x0000000000041947 */ /* 0x000fea0003800000 */
[----:B------:R0:W5:Y:S02]  /*3410*/  LDG.E.U8 R14, desc[UR18][R4.64+0x9] ;  /* 0x00000912040e7981 */ /* 0x000164000c1e1100 */
.L_x_53:
[----:B------:R-:W-:Y:S05]  /*3420*/  BSYNC B1 ;  /* 0x0000000000017941 */ /* 0x000fea0003800000 */
.L_x_52:
[----:B------:R-:W-:Y:S05]  /*3430*/  @P1 BRA `(.L_x_54) ;  /* 0x0000000000ac1947 */ /* 0x000fea0003800000 */
[----:B-----5:R-:W-:-:S04]  /*3440*/  LOP3.LUT R14, R14, 0xff, RZ, 0xc0, !PT ;  /* 0x000000ff0e0e7812 */ /* 0x020fc800078ec0ff */
[----:B------:R-:W-:-:S05]  /*3450*/  F2FP.F16.E4M3.UNPACK_B R14, R14 ;  /* 0x0000000eff0e723e */ /* 0x000fca00020006ff */
[----:B0-23--:R-:W-:-:S05]  /*3460*/  HADD2.F32 R5, -RZ, R14.H0_H0 ;  /* 0x2000000eff057230 */ /* 0x00dfca0000004100 */
[----:B------:R-:W-:-:S04]  /*3470*/  FMUL R5, R5, R12 ;  /* 0x0000000c05057220 */ /* 0x000fc80000400000 */
[----:B------:R-:W-:-:S05]  /*3480*/  FFMA R5, R32, R11, R5 ;  /* 0x0000000b20057223 */ /* 0x000fca0000000005 */
[----:B------:R-:W-:-:S05]  /*3490*/  F2FP.SATFINITE.E4M3.F32.PACK_AB_MERGE_C R5, RZ, R5, RZ ;  /* 0x00000005ff05723e */ /* 0x000fca00048070ff */
[----:B------:R0:W-:Y:S01]  /*34a0*/  STG.E.U8 desc[UR18][R16.64+0x9], R5 ;  /* 0x0000090510007986 */ /* 0x0001e2000c101112 */
[----:B------:R-:W-:Y:S05]  /*34b0*/  BRA `(.L_x_54) ;  /* 0x00000000008c7947 */ /* 0x000fea0003800000 */
.L_x_37:
[----:B------:R-:W-:Y:S02]  /*34c0*/  IMAD R5, R5, -0x40, R18 ;  /* 0xffffffc005057824 */ /* 0x000fe400078e0212 */
[-C--:B------:R-:W-:Y:S01]  /*34d0*/  FMUL R37, R37, R11.reuse ;  /* 0x0000000b25257220 */ /* 0x080fe20000400000 */
[-C--:B------:R-:W-:Y:S01]  /*34e0*/  FMUL R38, R38, R11.reuse ;  /* 0x0000000b26267220 */ /* 0x080fe20000400000 */
[-C--:B------:R-:W-:Y:S01]  /*34f0*/  FMUL R35, R35, R11.reuse ;  /* 0x0000000b23237220 */ /* 0x080fe20000400000 */
[-C--:B------:R-:W-:Y:S01]  /*3500*/  FMUL R36, R36, R11.reuse ;  /* 0x0000000b24247220 */ /* 0x080fe20000400000 */
[----:B------:R-:W-:Y:S01]  /*3510*/  ISETP.GE.AND P1, PT, R5, 0x1, PT ;  /* 0x000000010500780c */ /* 0x000fe20003f26270 */
[-C--:B------:R-:W-:Y:S01]  /*3520*/  FMUL R33, R33, R11.reuse ;  /* 0x0000000b21217220 */ /* 0x080fe20000400000 */
[----:B------:R-:W-:Y:S01]  /*3530*/  ISETP.GE.AND P0, PT, R5, 0x9, PT ;  /* 0x000000090500780c */ /* 0x000fe20003f06270 */
[-C--:B------:R-:W-:Y:S01]  /*3540*/  FMUL R34, R34, R11.reuse ;  /* 0x0000000b22227220 */ /* 0x080fe20000400000 */
[C---:B------:R-:W-:Y:S01]  /*3550*/  ISETP.LT.OR P4, PT, R30.reuse, 0x1, !P1 ;  /* 0x000000011e00780c */ /* 0x040fe20004f81670 */
[-C--:B------:R-:W-:Y:S01]  /*3560*/  FMUL R19, R19, R11.reuse ;  /* 0x0000000b13137220 */ /* 0x080fe20000400000 */
[----:B------:R-:W-:Y:S01]  /*3570*/  ISETP.LT.OR P5, PT, R30, 0x2, !P1 ;  /* 0x000000021e00780c */ /* 0x000fe20004fa1670 */
[----:B------:R-:W-:Y:S01]  /*3580*/  FMUL R32, R32, R11 ;  /* 0x0000000b20207220 */ /* 0x000fe20000400000 */
[----:B------:R-:W-:-:S02]  /*3590*/  F2FP.SATFINITE.E4M3.F32.PACK_AB_MERGE_C R37, RZ, R37, RZ ;  /* 0x00000025ff25723e */ /* 0x000fc400048070ff */
[----:B------:R-:W-:Y:S02]  /*35a0*/  F2FP.SATFINITE.E4M3.F32.PACK_AB_MERGE_C R5, RZ, R38, RZ ;  /* 0x00000026ff05723e */ /* 0x000fe400048070ff */
[C---:B------:R-:W-:Y:S02]  /*35b0*/  ISETP.LT.OR P3, PT, R30.reuse, 0x1, !P0 ;  /* 0x000000011e00780c */ /* 0x040fe40004761670 */
[C---:B------:R-:W-:Y:S02]  /*35c0*/  ISETP.LT.OR P6, PT, R30.reuse, 0x9, !P0 ;  /* 0x000000091e00780c */ /* 0x040fe400047c1670 */
[----:B------:R-:W-:Y:S01]  /*35d0*/  F2FP.SATFINITE.E4M3.F32.PACK_AB_MERGE_C R35, RZ, R35, RZ ;  /* 0x00000023ff23723e */ /* 0x000fe200048070ff */
[----:B------:R-:W-:Y:S01]  /*35e0*/  @!P4 STG.E.U8 desc[UR18][R24.64], R37 ;  /* 0x000000251800c986 */ /* 0x000fe2000c101112 */
[C---:B------:R-:W-:Y:S02]  /*35f0*/  ISETP.LT.OR P4, PT, R30.reuse, 0x9, !P1 ;  /* 0x000000091e00780c */ /* 0x040fe40004f81670 */
[C---:B------:R-:W-:Y:S01]  /*3600*/  ISETP.LT.OR P1, PT, R30.reuse, 0xa, !P1 ;  /* 0x0000000a1e00780c */ /* 0x040fe20004f21670 */
[----:B------:R0:W-:Y:S01]  /*3610*/  @!P5 STG.E.U8 desc[UR18][R24.64+0x1], R5 ;  /* 0x000001051800d986 */ /* 0x0001e2000c101112 */
[----:B------:R-:W-:-:S02]  /*3620*/  ISETP.LT.OR P5, PT, R30, 0x2, !P0 ;  /* 0x000000021e00780c */ /* 0x000fc400047a1670 */
[----:B------:R-:W-:Y:S01]  /*3630*/  ISETP.LT.OR P0, PT, R30, 0xa, !P0 ;  /* 0x0000000a1e00780c */ /* 0x000fe20004701670 */
[----:B------:R1:W-:Y:S01]  /*3640*/  @!P3 STG.E.U8 desc[UR18][R16.64], R35 ;  /* 0x000000231000b986 */ /* 0x0003e2000c101112 */
[----:B------:R-:W-:Y:S02]  /*3650*/  F2FP.SATFINITE.E4M3.F32.PACK_AB_MERGE_C R33, RZ, R33, RZ ;  /* 0x00000021ff21723e */ /* 0x000fe400048070ff */
[----:B------:R-:W-:Y:S02]  /*3660*/  F2FP.SATFINITE.E4M3.F32.PACK_AB_MERGE_C R15, RZ, R34, RZ ;  /* 0x00000022ff0f723e */ /* 0x000fe400048070ff */
[----:B------:R-:W-:Y:S02]  /*3670*/  F2FP.SATFINITE.E4M3.F32.PACK_AB_MERGE_C R19, RZ, R19, RZ ;  /* 0x00000013ff13723e */ /* 0x000fe400048070ff */
[----:B------:R-:W-:Y:S02]  /*3680*/  F2FP.SATFINITE.E4M3.F32.PACK_AB_MERGE_C R21, RZ, R32, RZ ;  /* 0x00000020ff15723e */ /* 0x000fe400048070ff */
[----:B0-----:R-:W-:-:S05]  /*3690*/  F2FP.SATFINITE.E4M3.F32.PACK_AB_MERGE_C R5, RZ, R36, RZ ;  /* 0x00000024ff05723e */ /* 0x001fca00048070ff */
[----:B------:R1:W-:Y:S04]  /*36a0*/  @!P5 STG.E.U8 desc[UR18][R16.64+0x1], R5 ;  /* 0x000001051000d986 */ /* 0x0003e8000c101112 */
[----:B------:R1:W-:Y:S04]  /*36b0*/  @!P4 STG.E.U8 desc[UR18][R24.64+0x8], R33 ;  /* 0x000008211800c986 */ /* 0x0003e8000c101112 */
[----:B------:R1:W-:Y:S04]  /*36c0*/  @!P1 STG.E.U8 desc[UR18][R24.64+0x9], R15 ;  /* 0x0000090f18009986 */ /* 0x0003e8000c101112 */
[----:B------:R1:W-:Y:S04]  /*36d0*/  @!P6 STG.E.U8 desc[UR18][R16.64+0x8], R19 ;  /* 0x000008131000e986 */ /* 0x0003e8000c101112 */
[----:B------:R1:W-:Y:S02]  /*36e0*/  @!P0 STG.E.U8 desc[UR18][R16.64+0x9], R21 ;  /* 0x0000091510008986 */ /* 0x0003e4000c101112 */
.L_x_54:
[----:B------:R-:W-:Y:S05]  /*36f0*/  BSYNC B0 ;  /* 0x0000000000007941 */ /* 0x000fea0003800000 */
.L_x_36:
[C---:B------:R-:W-:Y:S01]  /*3700*/  LEA R8, P0, R2.reuse, R8, 0x1 ;  /* 0x0000000802087211 */ /* 0x040fe200078008ff */
[----:B------:R-:W-:Y:S01]  /*3710*/  ULDC.64 UR6, c[0x0][0x650] ;  /* 0x0001940000067ab9 */ /* 0x000fe20000000a00 */
[----:B0-23--:R-:W-:Y:S01]  /*3720*/  IMAD.U32 R4, RZ, RZ, UR14 ;  /* 0x0000000eff047e24 */ /* 0x00dfe2000f8e00ff */
[----:B-1----:R-:W-:Y:S01]  /*3730*/  PRMT R15, RZ, 0x7610, R15 ;  /* 0x00007610ff0f7816 */ /* 0x002fe2000000000f */
[----:B------:R-:W-:Y:S01]  /*3740*/  IMAD.MOV.U32 R5, RZ, RZ, -0x1 ;  /* 0xffffffffff057424 */ /* 0x000fe200078e00ff */
[----:B------:R-:W-:Y:S01]  /*3750*/  LEA.HI.X R9, R2, R9, R10, 0x1, P0 ;  /* 0x0000000902097211 */ /* 0x000fe200000f0c0a */
[----:B------:R0:W-:Y:S01]  /*3760*/  SYNCS.ARRIVE.TRANS64.A1T0 RZ, [R4+UR21], RZ ;  /* 0x000000ff04ff79a7 */ /* 0x0001e20008100015 */
[----:B------:R-:W-:Y:S01]  /*3770*/  ISETP.GE.U32.AND P0, PT, R8, UR6, PT ;  /* 0x0000000608007c0c */ /* 0x000fe2000bf06070 */
[----:B-----5:R-:W-:-:S03]  /*3780*/  IMAD.MOV.U32 R14, RZ, RZ, -0x1 ;  /* 0xffffffffff0e7424 */ /* 0x020fc600078e00ff */
[----:B------:R-:W-:Y:S01]  /*3790*/  ISETP.GE.U32.AND.EX P0, PT, R9, UR7, PT, P0 ;  /* 0x0000000709007c0c */ /* 0x000fe2000bf06100 */
[----:B0-----:R-:W-:-:S12]  /*37a0*/  IMAD.MOV.U32 R4, RZ, RZ, -0x1 ;  /* 0xffffffffff047424 */ /* 0x001fd800078e00ff */
[----:B------:R-:W-:Y:S05]  /*37b0*/  @P0 BRA `(.L_x_55) ;  /* 0x0000000400640947 */ /* 0x000fea0003800000 */
[----:B------:R-:W0:Y:S01]  /*37c0*/  S2R R23, SR_CTAID.X ;  /* 0x0000000000177919 */ /* 0x000e220000002500 */
[----:B----4-:R-:W1:Y:S01]  /*37d0*/  LDC.64 R20, c[0x0][0x628] ;  /* 0x00018a00ff147b82 */ /* 0x010e620000000a00 */
[----:B------:R-:W-:Y:S01]  /*37e0*/  ULDC UR6, c[0x0][0x150] ;  /* 0x0000540000067ab9 */ /* 0x000fe20000000800 */
[----:B------:R-:W-:Y:S01]  /*37f0*/  IMAD.MOV.U32 R16, RZ, RZ, R8 ;  /* 0x000000ffff107224 */ /* 0x000fe200078e0008 */
[----:B------:R-:W2:Y:S01]  /*3800*/  S2R R27, SR_CTAID.Y ;  /* 0x00000000001b7919 */ /* 0x000ea20000002600 */
[----:B------:R-:W-:-:S04]  /*3810*/  IMAD.MOV.U32 R17, RZ, RZ, R9 ;  /* 0x000000ffff117224 */ /* 0x000fc800078e0009 */
[----:B------:R-:W3:Y:S08]  /*3820*/  LDC R28, c[0x0][0x144] ;  /* 0x00005100ff1c7b82 */ /* 0x000ef00000000800 */
[----:B------:R-:W4:Y:S08]  /*3830*/  LDC R22, c[0x0][0x630] ;  /* 0x00018c00ff167b82 */ /* 0x000f300000000800 */
[----:B------:R-:W2:Y:S01]  /*3840*/  LDC.64 R24, c[0x0][0x620] ;  /* 0x00018800ff187b82 */ /* 0x000ea20000000a00 */
[----:B-1----:R-:W-:-:S04]  /*3850*/  ISETP.NE.U32.AND P0, PT, R20, RZ, PT ;  /* 0x000000ff1400720c */ /* 0x002fc80003f05070 */
[----:B------:R-:W-:Y:S02]  /*3860*/  ISETP.NE.AND.EX P0, PT, R21, RZ, PT, P0 ;  /* 0x000000ff1500720c */ /* 0x000fe40003f05300 */
[----:B0-----:R-:W-:-:S05]  /*3870*/  I2FP.F32.U32 R4, R23 ;  /* 0x0000001700047245 */ /* 0x001fca0000201000 */
[----:B------:R-:W-:-:S04]  /*3880*/  FMUL R4, R4, UR6 ;  /* 0x0000000604047c20 */ /* 0x000fc80008400000 */
[----:B------:R0:W1:Y:S02]  /*3890*/  F2I.U32.TRUNC.NTZ R26, R4 ;  /* 0x00000004001a7305 */ /* 0x000064000020f000 */
[----:B---34-:R-:W-:Y:S05]  /*38a0*/  @!P0 BRA `(.L_x_56) ;  /* 0x0000000000288947 */ /* 0x018fea0003800000 */
[----:B------:R-:W3:Y:S02]  /*38b0*/  LDC R5, c[0x0][0x634] ;  /* 0x00018d00ff057b82 */ /* 0x000ee40000000800 */
[----:B---3--:R-:W-:-:S05]  /*38c0*/  IADD3 R17, P0, R8, R5, RZ ;  /* 0x0000000508117210 */ /* 0x008fca0007f1e0ff */
[----:B------:R-:W-:-:S04]  /*38d0*/  IMAD.X R19, RZ, RZ, R9, P0 ;  /* 0x000000ffff137224 */ /* 0x000fc800000e0609 */
[----:B0-----:R-:W-:-:S04]  /*38e0*/  IMAD.WIDE.U32 R4, R19, R20, RZ ;  /* 0x0000001413047225 */ /* 0x001fc800078e00ff */
[----:B------:R-:W-:-:S04]  /*38f0*/  IMAD.WIDE.U32 R14, P0, R17, R21, R4 ;  /* 0x00000015110e7225 */ /* 0x000fc80007800004 */
[----:B------:R-:W-:-:S04]  /*3900*/  IMAD.WIDE.U32 R4, R17, R20, RZ ;  /* 0x0000001411047225 */ /* 0x000fc800078e00ff */
[----:B------:R-:W-:Y:S01]  /*3910*/  IMAD.X R17, RZ, RZ, RZ, P0 ;  /* 0x000000ffff117224 */ /* 0x000fe200000e06ff */
[----:B------:R-:W-:Y:S01]  /*3920*/  IADD3 RZ, P0, R5, R14, RZ ;  /* 0x0000000e05ff7210 */ /* 0x000fe20007f1e0ff */
[----:B------:R-:W-:-:S04]  /*3930*/  IMAD.MOV.U32 R16, RZ, RZ, R15 ;  /* 0x000000ffff107224 */ /* 0x000fc800078e000f */
[----:B------:R-:W-:-:S08]  /*3940*/  IMAD.WIDE.U32.X R16, R19, R21, R16, P0 ;  /* 0x0000001513107225 */ /* 0x000fd000000e0410 */
.L_x_56:
[----:B------:R-:W3:Y:S01]  /*3950*/  LDC.64 R34, c[0x0][0x640] ;  /* 0x00019000ff227b82 */ /* 0x000ee20000000a00 */
[-CC-:B------:R-:W-:Y:S01]  /*3960*/  SHF.R.U64 R21, R16, R22.reuse, R17.reuse ;  /* 0x0000001610157219 */ /* 0x180fe20000001211 */
[----:B-1----:R-:W-:Y:S01]  /*3970*/  IMAD.MOV R26, RZ, RZ, -R26 ;  /* 0x000000ffff1a7224 */ /* 0x002fe200078e0a1a */
[----:B0-----:R-:W-:Y:S01]  /*3980*/  SHF.R.U32.HI R4, RZ, R22, R17 ;  /* 0x00000016ff047219 */ /* 0x001fe20000011611 */
[----:B------:R-:W-:Y:S01]  /*3990*/  ULDC UR6, c[0x0][0x154] ;  /* 0x0000550000067ab9 */ /* 0x000fe20000000800 */
[----:B------:R-:W-:Y:S01]  /*39a0*/  IADD3 R15, P0, RZ, -R21, RZ ;  /* 0x80000015ff0f7210 */ /* 0x000fe20007f1e0ff */
[----:B------:R-:W-:Y:S02]  /*39b0*/  IMAD R28, R28, R26, R23 ;  /* 0x0000001a1c1c7224 */ /* 0x000fe400078e0217 */
[----:B------:R-:W0:Y:S01]  /*39c0*/  LDC R16, c[0x0][0x618] ;  /* 0x00018600ff107b82 */ /* 0x000e220000000800 */
[----:B------:R-:W-:Y:S02]  /*39d0*/  IMAD.MOV.U32 R17, RZ, RZ, 0x1 ;  /* 0x00000001ff117424 */ /* 0x000fe400078e00ff */
[----:B------:R-:W-:-:S04]  /*39e0*/  IMAD.X R5, RZ, RZ, ~R4, P0 ;  /* 0x000000ffff057224 */ /* 0x000fc800000e0e04 */
[-C--:B--2---:R-:W-:Y:S01]  /*39f0*/  IMAD R14, R5, R24.reuse, RZ ;  /* 0x00000018050e7224 */ /* 0x084fe200078e02ff */
[----:B------:R-:W1:Y:S01]  /*3a00*/  LDC R30, c[0x0][0x608] ;  /* 0x00018200ff1e7b82 */ /* 0x000e620000000800 */
[----:B------:R-:W-:-:S04]  /*3a10*/  IMAD.WIDE.U32 R4, R15, R24, R8 ;  /* 0x000000180f047225 */ /* 0x000fc800078e0008 */
[----:B------:R-:W-:Y:S01]  /*3a20*/  IMAD R15, R15, R25, R14 ;  /* 0x000000190f0f7224 */ /* 0x000fe200078e020e */
[----:B------:R-:W-:Y:S02]  /*3a30*/  I2FP.F32.U32 R14, R27 ;  /* 0x0000001b000e7245 */ /* 0x000fe40000201000 */
[----:B------:R-:W2:Y:S01]  /*3a40*/  LDC R32, c[0x0][0x658] ;  /* 0x00019600ff207b82 */ /* 0x000ea20000000800 */
[----:B------:R-:W-:Y:S01]  /*3a50*/  IMAD.IADD R5, R5, 0x1, R15 ;  /* 0x0000000105057824 */ /* 0x000fe200078e020f */
[----:B---3--:R-:W-:Y:S01]  /*3a60*/  ISETP.NE.U32.AND P0, PT, R34, RZ, PT ;  /* 0x000000ff2200720c */ /* 0x008fe20003f05070 */
[----:B------:R-:W-:Y:S01]  /*3a70*/  FMUL R14, R14, UR6 ;  /* 0x000000060e0e7c20 */ /* 0x000fe20008400000 */
[----:B------:R-:W-:Y:S02]  /*3a80*/  IMAD.MOV.U32 R15, RZ, RZ, -0x1 ;  /* 0xffffffffff0f7424 */ /* 0x000fe400078e00ff */
[----:B------:R-:W-:Y:S01]  /*3a90*/  ISETP.NE.AND.EX P0, PT, R35, RZ, PT, P0 ;  /* 0x000000ff2300720c */ /* 0x000fe20003f05300 */
[----:B------:R3:W4:Y:S01]  /*3aa0*/  F2I.U32.TRUNC.NTZ R23, R14 ;  /* 0x0000000e00177305 */ /* 0x000722000020f000 */
[----:B------:R-:W3:Y:S01]  /*3ab0*/  LDC R26, c[0x0][0x148] ;  /* 0x00005200ff1a7b82 */ /* 0x000ee20000000800 */
[----:B0-----:R-:W-:-:S02]  /*3ac0*/  SHF.R.U64 R22, R4, R16, R5 ;  /* 0x0000001004167219 */ /* 0x001fc40000001205 */
[----:B------:R-:W-:-:S05]  /*3ad0*/  SHF.R.U32.HI R5, RZ, R16, R5 ;  /* 0x00000010ff057219 */ /* 0x000fca0000011605 */
[----:B------:R-:W0:Y:S01]  /*3ae0*/  LDC R31, c[0x0][0x648] ;  /* 0x00019200ff1f7b82 */ /* 0x000e220000000800 */
[-CC-:B-1----:R-:W-:Y:S02]  /*3af0*/  SHF.R.U64 R20, R22, R30.reuse, R5.reuse ;  /* 0x0000001e16147219 */ /* 0x182fe40000001205 */
[----:B------:R-:W-:-:S05]  /*3b00*/  SHF.R.U32.HI R5, RZ, R30, R5 ;  /* 0x0000001eff057219 */ /* 0x000fca0000011605 */
[----:B------:R-:W1:Y:S01]  /*3b10*/  LDC R33, c[0x0][0x638] ;  /* 0x00018e00ff217b82 */ /* 0x000e620000000800 */
[-CC-:B--2---:R-:W-:Y:S02]  /*3b20*/  SHF.R.U64 R24, R20, R32.reuse, R5.reuse ;  /* 0x0000002014187219 */ /* 0x184fe40000001205 */
[-C--:B------:R-:W-:Y:S02]  /*3b30*/  SHF.L.U32 R15, R15, R32.reuse, RZ ;  /* 0x000000200f0f7219 */ /* 0x080fe400000006ff */
[-C--:B------:R-:W-:Y:S01]  /*3b40*/  SHF.R.U32.HI R5, RZ, R32.reuse, R5 ;  /* 0x00000020ff057219 */ /* 0x080fe20000011605 */
[----:B------:R-:W-:Y:S01]  /*3b50*/  IMAD.MOV.U32 R4, RZ, RZ, R24 ;  /* 0x000000ffff047224 */ /* 0x000fe200078e0018 */
[----:B------:R-:W-:Y:S01]  /*3b60*/  SHF.L.U32 R32, R17, R32, RZ ;  /* 0x0000002011207219 */ /* 0x000fe200000006ff */
[----:B------:R-:W2:Y:S01]  /*3b70*/  LDC R36, c[0x0][0x610] ;  /* 0x00018400ff247b82 */ /* 0x000ea20000000800 */
[----:B------:R-:W-:-:S07]  /*3b80*/  LOP3.LUT R29, RZ, R15, RZ, 0x33, !PT ;  /* 0x0000000fff1d7212 */ /* 0x000fce00078e33ff */
[----:B------:R-:W0:Y:S01]  /*3b90*/  LDC R25, c[0x0][0x600] ;  /* 0x00018000ff197b82 */ /* 0x000e220000000800 */
[----:B----4-:R-:W-:Y:S05]  /*3ba0*/  @!P0 BRA `(.L_x_57) ;  /* 0x0000000000288947 */ /* 0x010fea0003800000 */
[----:B------:R-:W4:Y:S02]  /*3bb0*/  LDC R17, c[0x0][0x64c] ;  /* 0x00019300ff117b82 */ /* 0x000f240000000800 */
[----:B----4-:R-:W-:-:S05]  /*3bc0*/  IADD3 R17, P0, R24, R17, RZ ;  /* 0x0000001118117210 */ /* 0x010fca0007f1e0ff */
[----:B------:R-:W-:-:S04]  /*3bd0*/  IMAD.X R19, RZ, RZ, R5, P0 ;  /* 0x000000ffff137224 */ /* 0x000fc800000e0605 */
[----:B------:R-:W-:-:S04]  /*3be0*/  IMAD.WIDE.U32 R4, R19, R34, RZ ;  /* 0x0000002213047225 */ /* 0x000fc800078e00ff */
[----:B---3--:R-:W-:-:S04]  /*3bf0*/  IMAD.WIDE.U32 R14, P0, R17, R35, R4 ;  /* 0x00000023110e7225 */ /* 0x008fc80007800004 */
[----:B------:R-:W-:-:S04]  /*3c00*/  IMAD.WIDE.U32 R4, R17, R34, RZ ;  /* 0x0000002211047225 */ /* 0x000fc800078e00ff */
[----:B------:R-:W-:Y:S01]  /*3c10*/  IMAD.X R17, RZ, RZ, RZ, P0 ;  /* 0x000000ffff117224 */ /* 0x000fe200000e06ff */
[----:B------:R-:W-:Y:S01]  /*3c20*/  IADD3 RZ, P0, R5, R14, RZ ;  /* 0x0000000e05ff7210 */ /* 0x000fe20007f1e0ff */
[----:B------:R-:W-:-:S04]  /*3c30*/  IMAD.MOV.U32 R16, RZ, RZ, R15 ;  /* 0x000000ffff107224 */ /* 0x000fc800078e000f */
[----:B------:R-:W-:-:S08]  /*3c40*/  IMAD.WIDE.U32.X R4, R19, R35, R16, P0 ;  /* 0x0000002313047225 */ /* 0x000fd000000e0410 */
.L_x_57:
[----:B0-----:R-:W-:Y:S01]  /*3c50*/  SHF.R.U64 R4, R4, R31, R5 ;  /* 0x0000001f04047219 */ /* 0x001fe20000001205 */
[----:B------:R-:W-:Y:S01]  /*3c60*/  VIADD R17, R25, 0xffffffff ;  /* 0xffffffff19117836 */ /* 0x000fe20000000000 */
[----:B------:R-:W-:Y:S01]  /*3c70*/  LOP3.LUT R5, R20, R29, RZ, 0xc0, !PT ;  /* 0x0000001d14057212 */ /* 0x000fe200078ec0ff */
[----:B------:R-:W-:Y:S02]  /*3c80*/  IMAD.MOV R23, RZ, RZ, -R23 ;  /* 0x000000ffff177224 */ /* 0x000fe400078e0a17 */
[----:B------:R-:W-:Y:S02]  /*3c90*/  IMAD.MOV R15, RZ, RZ, -R4 ;  /* 0x000000ffff0f7224 */ /* 0x000fe400078e0a04 */
[----:B------:R-:W-:Y:S01]  /*3ca0*/  IMAD R5, R32, R4, R5 ;  /* 0x0000000420057224 */ /* 0x000fe200078e0205 */
[----:B------:R-:W-:Y:S01]  /*3cb0*/  LOP3.LUT R4, R22, R17, RZ, 0xc0, !PT ;  /* 0x0000001116047212 */ /* 0x000fe200078ec0ff */
[----:B---3--:R-:W-:Y:S02]  /*3cc0*/  @P2 IMAD R28, R26, R23, R27 ;  /* 0x000000171a1c2224 */ /* 0x008fe400078e021b */
[----:B-1----:R-:W-:-:S02]  /*3cd0*/  IMAD R15, R15, R33, R24 ;  /* 0x000000210f0f7224 */ /* 0x002fc400078e0218 */
[----:B--2---:R-:W-:Y:S02]  /*3ce0*/  IMAD R5, R5, R36, R28 ;  /* 0x0000002405057224 */ /* 0x004fe400078e021c */
[----:B------:R-:W-:Y:S02]  /*3cf0*/  IMAD R14, R15, R25, R4 ;  /* 0x000000190f0e7224 */ /* 0x000fe400078e0204 */
[----:B------:R-:W-:-:S03]  /*3d00*/  IMAD.MOV.U32 R16, RZ, RZ, 0x1 ;  /* 0x00000001ff107424 */ /* 0x000fc600078e00ff */
[----:B------:R-:W-:Y:S02]  /*3d10*/  SEL R4, R14, R5, !P2 ;  /* 0x000000050e047207 */ /* 0x000fe40005000000 */
[----:B------:R-:W-:Y:S01]  /*3d20*/  SEL R5, R5, R14, !P2 ;  /* 0x0000000e05057207 */ /* 0x000fe20005000000 */
[----:B------:R-:W-:Y:S01]  /*3d30*/  IMAD.MOV.U32 R14, RZ, RZ, R21 ;  /* 0x000000ffff0e7224 */ /* 0x000fe200078e0015 */
[----:B------:R-:W-:-:S07]  /*3d40*/  PRMT R15, R16, 0x7610, R15 ;  /* 0x00007610100f7816 */ /* 0x000fce000000000f */
.L_x_55:
[----:B------:R-:W-:Y:S02]  /*3d50*/  LOP3.LUT P0, RZ, R15, 0xff, RZ, 0xc0, !PT ;  /* 0x000000ff0fff7812 */ /* 0x000fe4000780c0ff */
[----:B------:R-:W-:-:S11]  /*3d60*/  LOP3.LUT R39, R39, 0x1, RZ, 0x3c, !PT ;  /* 0x0000000127277812 */ /* 0x000fd600078e3cff */
[----:B------:R-:W-:Y:S05]  /*3d70*/  @!P0 EXIT ;  /* 0x000000000000894d */ /* 0x000fea0003800000 */
[----:B------:R-:W-:Y:S05]  /*3d80*/  BRA `(.L_x_58) ;  /* 0xffffffe000747947 */ /* 0x000fea000383ffff */
.L_x_14:
[----:B------:R-:W-:-:S08]  /*3d90*/  ISETP.NE.AND P0, PT, R20, RZ, PT ;  /* 0x000000ff1400720c */ /* 0x000fd00003f05270 */
[----:B---3-5:R-:W0:-:S00]  /*3da0*/  USETMAXREG.DEALLOC.CTAPOOL 0x28 ;  /* 0x00000028000079c8 */ /* 0x028e0000080e0500 */
[----:B------:R-:W-:Y:S05]  /*3db0*/  @P0 EXIT ;  /* 0x000000000000094d */ /* 0x000fea0003800000 */
[----:B0-----:R-:W-:Y:S01]  /*3dc0*/  LOP3.LUT P0, RZ, R13, 0xff, RZ, 0xc0, !PT ;  /* 0x000000ff0dff7812 */ /* 0x001fe2000780c0ff */
[----:B------:R-:W-:Y:S02]  /*3dd0*/  IMAD.MOV.U32 R11, RZ, RZ, 0x1 ;  /* 0x00000001ff0b7424 */ /* 0x000fe400078e00ff */
[----:B------:R-:W-:-:S10]  /*3de0*/  IMAD.MOV.U32 R12, RZ, RZ, RZ ;  /* 0x000000ffff0c7224 */ /* 0x000fd400078e00ff */
[----:B------:R-:W-:Y:S05]  /*3df0*/  @!P0 BRA `(.L_x_59) ;  /* 0x0000000c00108947 */ /* 0x000fea0003800000 */
[----:B------:R-:W-:Y:S01]  /*3e00*/  LOP3.LUT P0, RZ, R7, 0x1f, RZ, 0xc0, !PT ;  /* 0x0000001f07ff7812 */ /* 0x000fe2000780c0ff */
[----:B------:R-:W-:Y:S01]  /*3e10*/  ULDC UR5, c[0x0][0x658] ;  /* 0x0001960000057ab9 */ /* 0x000fe20000000800 */
[----:B------:R-:W-:Y:S01]  /*3e20*/  UMOV UR7, 0xffffffff ;  /* 0xffffffff00077882 */ /* 0x000fe20000000000 */
[----:B------:R-:W-:Y:S01]  /*3e30*/  BSSY B0, `(.L_x_59) ;  /* 0x00000c0000007945 */ /* 0x000fe20003800000 */
[----:B------:R-:W-:Y:S01]  /*3e40*/  USHF.L.U32 UR7, UR7, UR5, URZ ;  /* 0x0000000507077299 */ /* 0x000fe2000800063f */
[C---:B------:R-:W-:Y:S01]  /*3e50*/  ISETP.NE.AND P3, PT, R6.reuse, RZ, PT ;  /* 0x000000ff0600720c */ /* 0x040fe20003f65270 */
[----:B------:R-:W-:Y:S01]  /*3e60*/  IMAD.MOV.U32 R13, RZ, RZ, 0x1 ;  /* 0x00000001ff0d7424 */ /* 0x000fe200078e00ff */
[----:B------:R-:W-:Y:S01]  /*3e70*/  ISETP.NE.OR P0, PT, R6, RZ, !P0 ;  /* 0x000000ff0600720c */ /* 0x000fe20004705670 */
[----:B------:R-:W-:Y:S01]  /*3e80*/  IMAD.MOV.U32 R11, RZ, RZ, 0x1 ;  /* 0x00000001ff0b7424 */ /* 0x000fe200078e00ff */
[----:B------:R-:W-:Y:S01]  /*3e90*/  LOP3.LUT R15, R0, 0x2, RZ, 0xfc, !PT ;  /* 0x00000002000f7812 */ /* 0x000fe200078efcff */
[----:B------:R-:W-:Y:S01]  /*3ea0*/  IMAD.MOV.U32 R12, RZ, RZ, RZ ;  /* 0x000000ffff0c7224 */ /* 0x000fe200078e00ff */
[----:B------:R-:W-:Y:S01]  /*3eb0*/  ULDC UR4, c[0x0][0x600] ;  /* 0x0001800000047ab9 */ /* 0x000fe20000000800 */
[----:B------:R-:W-:Y:S01]  /*3ec0*/  UMOV UR8, 0x1 ;  /* 0x0000000100087882 */ /* 0x000fe20000000000 */
[----:B------:R-:W-:-:S02]  /*3ed0*/  UIADD3 UR19, UR6, 0x1, URZ ;  /* 0x0000000106137890 */ /* 0x000fc4000fffe03f */
[----:B------:R-:W-:Y:S02]  /*3ee0*/  UIADD3 UR13, UR4, -0x1, URZ ;  /* 0xffffffff040d7890 */ /* 0x000fe4000fffe03f */
[----:B------:R-:W-:Y:S02]  /*3ef0*/  USHF.L.U32 UR17, UR8, UR5, URZ ;  /* 0x0000000508117299 */ /* 0x000fe4000800063f */
[----:B------:R-:W-:Y:S01]  /*3f00*/  ULOP3.LUT UR16, URZ, UR7, URZ, 0x33, !UPT ;  /* 0x000000073f107292 */ /* 0x000fe2000f8e333f */
[----:B------:R-:W-:-:S11]  /*3f10*/  ULDC.64 UR20, c[0x0][0x198] ;  /* 0x0000660000147ab9 */ /* 0x000fd60000000a00 */
.L_x_71:
[----:B------:R-:W-:-:S03]  /*3f20*/  UMOV UR4, 0xffffffff ;  /* 0xffffffff00047882 */ /* 0x000fc60000000000 */
[----:B------:R-:W-:Y:S05]  /*3f30*/  BRA.DIV UR4, `(.L_x_60) ;  /* 0x0000000e04ac7947 */ /* 0x000fea000b800000 */
[----:B------:R-:W-:-:S13]  /*3f40*/  ELECT P1, URZ, PT ;  /* 0x00000000003f782f */ /* 0x000fda0003820000 */
.L_x_81:
[----:B------:R-:W0:Y:S01]  /*3f50*/  LDC R6, c[0x0][0x28c] ;  /* 0x0000a300ff067b82 */ /* 0x000e220000000800 */
[----:B------:R-:W-:Y:S01]  /*3f60*/  BSSY B1, `(.L_x_61) ;  /* 0x0000036000017945 */ /* 0x000fe20003800000 */
[----:B0-----:R-:W-:-:S13]  /*3f70*/  ISETP.LT.OR P1, PT, R6, 0x1, !P1 ;  /* 0x000000010600780c */ /* 0x001fda0004f21670 */
[----:B------:R-:W-:Y:S05]  /*3f80*/  @P1 BRA `(.L_x_62) ;  /* 0x0000000000cc1947 */ /* 0x000fea0003800000 */
[----:B------:R-:W-:Y:S02]  /*3f90*/  IMAD.SHL.U32 R16, R4, 0x10, RZ ;  /* 0x0000001004107824 */ /* 0x000fe400078e00ff */
[----:B------:R-:W-:Y:S02]  /*3fa0*/  IMAD.SHL.U32 R17, R5, 0x40, RZ ;  /* 0x0000004005117824 */ /* 0x000fe400078e00ff */
[----:B------:R-:W-:Y:S02]  /*3fb0*/  IMAD.MOV.U32 R20, RZ, RZ, RZ ;  /* 0x000000ffff147224 */ /* 0x000fe400078e00ff */
[----:B------:R-:W-:Y:S02]  /*3fc0*/  IMAD.U32 R21, RZ, RZ, UR19 ;  /* 0x00000013ff157e24 */ /* 0x000fe4000f8e00ff */
[----:B------:R-:W-:Y:S02]  /*3fd0*/  IMAD.MOV.U32 R4, RZ, RZ, R11 ;  /* 0x000000ffff047224 */ /* 0x000fe400078e000b */
[----:B------:R-:W-:-:S07]  /*3fe0*/  IMAD.MOV.U32 R5, RZ, RZ, R12 ;  /* 0x000000ffff057224 */ /* 0x000fce00078e000c */
.L_x_66:
[----:B------:R-:W0:Y:S01]  /*3ff0*/  S2R R7, SR_CgaCtaId ;  /* 0x0000000000077919 */ /* 0x000e220000008800 */
[----:B------:R-:W-:-:S04]  /*4000*/  MOV R6, 0x400 ;  /* 0x0000040000067802 */ /* 0x000fc80000000f00 */
[----:B0-----:R-:W-:Y:S02]  /*4010*/  LEA R18, R7, R6, 0x18 ;  /* 0x0000000607127211 */ /* 0x001fe400078ec0ff */
[----:B------:R-:W-:Y:S01]  /*4020*/  SHF.L.U32 R6, R4, 0x1f, RZ ;  /* 0x0000001f04067819 */ /* 0x000fe200000006ff */
[----:B------:R-:W0:Y:S02]  /*4030*/  @!P3 LDC R7, c[0x0][0x500] ;  /* 0x00014000ff07bb82 */ /* 0x000e240000000800 */
[----:B------:R-:W-:-:S04]  /*4040*/  IMAD R19, R5, 0x8, R18 ;  /* 0x0000000805137824 */ /* 0x000fc800078e0212 */
[----:B------:R-:W1:Y:S02]  /*4050*/  SYNCS.PHASECHK.TRANS64.TRYWAIT P1, [R19+URZ+0x2d0], R6 ;  /* 0x0002d006130075a7 */ /* 0x000e64000802017f */
[----:B-1----:R-:W-:Y:S05]  /*4060*/  @!P1 BRA `(.L_x_63) ;  /* 0x0000000c00809947 */ /* 0x002fea0003800000 */
.L_x_82:
[----:B-1----:R-:W-:Y:S01]  /*4070*/  PRMT R6, R15, 0x9910, RZ ;  /* 0x000099100f067816 */ /* 0x002fe200000000ff */
[----:B0-----:R0:W-:Y:S03]  /*4080*/  @!P3 SYNCS.ARRIVE.TRANS64 RZ, [R19+URZ], R7 ;  /* 0x0000000713ffb9a7 */ /* 0x0011e6000800003f */
[----:B------:R-:W-:-:S13]  /*4090*/  ISETP.NE.AND P1, PT, R6, 0x2, PT ;  /* 0x000000020600780c */ /* 0x000fda0003f25270 */
[----:B0-----:R-:W-:Y:S05]  /*40a0*/  @P1 BRA `(.L_x_64) ;  /* 0x0000000000041947 */ /* 0x001fea0003800000 */
[----:B------:R-:W-:Y:S01]  /*40b0*/  BPT.TRAP 0x1 ;  /* 0x000000040000795c */ /* 0x000fe20000300000 */
.L_x_64:
[----:B------:R-:W-:Y:S05]  /*40c0*/  @P0 BRA `(.L_x_65) ;  /* 0x0000000000040947 */ /* 0x000fea0003800000 */
[----:B------:R-:W-:Y:S01]  /*40d0*/  BPT.TRAP 0x1 ;  /* 0x000000040000795c */ /* 0x000fe20000300000 */
.L_x_65:
[--C-:B------:R-:W-:Y:S01]  /*40e0*/  IMAD R6, R5, 0x800, R18.reuse ;  /* 0x0000080005067824 */ /* 0x100fe200078e0212 */
[----:B------:R-:W-:Y:S01]  /*40f0*/  R2UR UR9, R19 ;  /* 0x00000000130972ca */ /* 0x000fe200000e0000 */
[----:B------:R-:W-:Y:S01]  /*4100*/  IMAD R18, R5, 0x200, R18 ;  /* 0x0000020005127824 */ /* 0x000fe200078e0212 */
[----:B------:R-:W-:Y:S01]  /*4110*/  UIADD3 UR4, UP0, UR20, 0xf0, URZ ;  /* 0x000000f014047890 */ /* 0x000fe2000ff1e03f */
[----:B------:R-:W-:Y:S01]  /*4120*/  VIADD R21, R21, 0xffffffff ;  /* 0xffffffff15157836 */ /* 0x000fe20000000000 */
[----:B------:R-:W-:Y:S01]  /*4130*/  R2UR UR5, R6 ;  /* 0x00000000060572ca */ /* 0x000fe200000e0000 */
[----:B------:R-:W-:Y:S01]  /*4140*/  UIADD3 UR22, UP1, UR20, 0x1f0, URZ ;  /* 0x000001f014167890 */ /* 0x000fe2000ff3e03f */
[----:B------:R-:W-:Y:S01]  /*4150*/  R2UR UR7, R18 ;  /* 0x00000000120772ca */ /* 0x000fe200000e0000 */
[----:B------:R-:W-:Y:S01]  /*4160*/  VIADD R5, R5, 0x1 ;  /* 0x0000000105057836 */ /* 0x000fe20000000000 */
[----:B------:R-:W-:Y:S01]  /*4170*/  R2UR UR11, R17 ;  /* 0x00000000110b72ca */ /* 0x000fe200000e0000 */
[----:B------:R-:W-:Y:S01]  /*4180*/  UIADD3.X UR23, URZ, UR21, URZ, UP1, !UPT ;  /* 0x000000153f177290 */ /* 0x000fe20008ffe43f */
[----:B------:R-:W-:Y:S01]  /*4190*/  R2UR UR10, R20 ;  /* 0x00000000140a72ca */ /* 0x000fe200000e0000 */
[----:B------:R-:W-:Y:S01]  /*41a0*/  UMOV UR14, 0x0 ;  /* 0x00000000000e7882 */ /* 0x000fe20000000000 */
[----:B------:R-:W-:Y:S01]  /*41b0*/  R2UR UR12, R14 ;  /* 0x000000000e0c72ca */ /* 0x000fe200000e0000 */
[----:B------:R-:W-:Y:S01]  /*41c0*/  UMOV UR15, 0x10000000 ;  /* 0x10000000000f7882 */ /* 0x000fe20000000000 */
[----:B------:R-:W-:Y:S01]  /*41d0*/  R2UR UR18, R16 ;  /* 0x00000000101272ca */ /* 0x000fe200000e0000 */
[----:B------:R-:W-:Y:S01]  /*41e0*/  VIADD R20, R20, 0x20 ;  /* 0x0000002014147836 */ /* 0x000fe20000000000 */
[----:B------:R-:W-:Y:S01]  /*41f0*/  ISETP.GT.AND P4, PT, R21, 0x1, PT ;  /* 0x000000011500780c */ /* 0x000fe20003f84270 */
[----:B------:R-:W-:Y:S01]  /*4200*/  UIADD3 UR8, UR5, 0x680, URZ ;  /* 0x0000068005087890 */ /* 0x000fe2000fffe03f */
[----:B------:R-:W-:Y:S01]  /*4210*/  ISETP.NE.AND P1, PT, R5, 0x5a, PT ;  /* 0x0000005a0500780c */ /* 0x000fe20003f25270 */
[----:B------:R-:W-:-:S02]  /*4220*/  UIADD3.X UR5, URZ, UR21, URZ, UP0, !UPT ;  /* 0x000000153f057290 */ /* 0x000fc400087fe43f */
[----:B------:R-:W-:Y:S01]  /*4230*/  UIADD3 UR7, UR7, 0x2d680, URZ ;  /* 0x0002d68007077890 */ /* 0x000fe2000fffe03f */
[----:B------:R-:W-:Y:S02]  /*4240*/  SEL R7, RZ, 0x1, P1 ;  /* 0x00000001ff077807 */ /* 0x000fe40000800000 */
[----:B------:R-:W-:Y:S02]  /*4250*/  SEL R5, R5, RZ, P1 ;  /* 0x000000ff05057207 */ /* 0x000fe40000800000 */
[----:B------:R-:W-:Y:S02]  /*4260*/  LOP3.LUT R4, R4, R7, RZ, 0x3c, !PT ;  /* 0x0000000704047212 */ /* 0x000fe400078e3cff */
[----:B------:R0:W-:Y:S02]  /*4270*/  UTMALDG.3D [UR8], [UR4], desc[UR14] ;  /* 0x00000e08040075b4 */ /* 0x0001e40008011000 */
[----:B0-----:R-:W-:Y:S01]  /*4280*/  UMOV UR8, UR7 ;  /* 0x0000000700087c82 */ /* 0x001fe20008000000 */
[----:B------:R-:W-:-:S02]  /*4290*/  UMOV UR11, UR18 ;  /* 0x00000012000b7c82 */ /* 0x000fc40008000000 */
[----:B------:R0:W-:Y:S02]  /*42a0*/  UTMALDG.3D [UR8], [UR22], desc[UR14] ;  /* 0x00000e08160075b4 */ /* 0x0001e40008011000 */
[----:B0-----:R-:W-:Y:S05]  /*42b0*/  @P4 BRA `(.L_x_66) ;  /* 0xfffffffc004c4947 */ /* 0x001fea000383ffff */
.L_x_62:
[----:B------:R-:W-:Y:S05]  /*42c0*/  BSYNC B1 ;  /* 0x0000000000017941 */ /* 0x000fea0003800000 */
.L_x_61:
[----:B------:R-:W-:Y:S01]  /*42d0*/  LOP3.LUT P5, RZ, R13, 0xff, RZ, 0xc0, !PT ;  /* 0x000000ff0dff7812 */ /* 0x000fe200078ac0ff */
[----:B------:R-:W-:Y:S01]  /*42e0*/  VIADD R7, R12, UR6 ;  /* 0x000000060c077c36 */ /* 0x000fe20008000000 */
[----:B------:R-:W-:Y:S01]  /*42f0*/  ULDC.64 UR4, c[0x0][0x650] ;  /* 0x0001940000047ab9 */ /* 0x000fe20000000a00 */
[----:B------:R-:W-:Y:S01]  /*4300*/  IMAD.U32 R12, RZ, RZ, UR6 ;  /* 0x00000006ff0c7e24 */ /* 0x000fe2000f8e00ff */
[----:B------:R-:W-:Y:S01]  /*4310*/  UISETP.GE.U32.AND UP0, UPT, UR6, 0x5a, UPT ;  /* 0x0000005a0600788c */ /* 0x000fe2000bf06070 */
[----:B------:R-:W-:Y:S01]  /*4320*/  BSSY B1, `(.L_x_67) ;  /* 0x000006e000017945 */ /* 0x000fe20003800000 */
[----:B------:R-:W-:Y:S01]  /*4330*/  ISETP.GT.U32.AND P1, PT, R7, 0x59, PT ;  /* 0x000000590700780c */ /* 0x000fe20003f24070 */
[----:B------:R-:W-:Y:S01]  /*4340*/  IMAD.MOV.U32 R14, RZ, RZ, -0x1 ;  /* 0xffffffffff0e7424 */ /* 0x000fe200078e00ff */
[----:B------:R-:W-:Y:S02]  /*4350*/  SHF.R.U32.HI R4, RZ, 0x1, R7 ;  /* 0x00000001ff047819 */ /* 0x000fe40000011607 */
[----:B------:R-:W-:-:S02]  /*4360*/  ISETP.LT.U32.AND P1, PT, R12, 0x5a, P1 ;  /* 0x0000005a0c00780c */ /* 0x000fc40000f21070 */
[----:B------:R-:W-:Y:S01]  /*4370*/  PLOP3.LUT P4, PT, PT, PT, UP0, 0x80, 0x0 ;  /* 0x000000000000781c */ /* 0x000fe20003f8f008 */
[----:B------:R-:W0:Y:S01]  /*4380*/  @P5 S2R R6, SR_CgaCtaId ;  /* 0x0000000000065919 */ /* 0x000e220000008800 */
[----:B------:R-:W-:Y:S02]  /*4390*/  @P5 MOV R5, 0x400 ;  /* 0x0000040000055802 */ /* 0x000fe40000000f00 */
[----:B------:R-:W-:Y:S02]  /*43a0*/  PRMT R13, RZ, 0x7610, R13 ;  /* 0x00007610ff0d7816 */ /* 0x000fe4000000000d */
[----:B0-----:R-:W-:Y:S01]  /*43b0*/  @P5 LEA R6, R6, R5, 0x18 ;  /* 0x0000000506065211 */ /* 0x001fe200078ec0ff */
[----:B------:R-:W-:Y:S01]  /*43c0*/  IMAD.WIDE.U32 R4, R4, -0x49f49f49, RZ ;  /* 0xb60b60b704047825 */ /* 0x000fe200078e00ff */
[----:B------:R-:W-:Y:S02]  /*43d0*/  SEL R4, RZ, 0x1, !P1 ;  /* 0x00000001ff047807 */ /* 0x000fe40004800000 */
[----:B------:R0:W-:Y:S01]  /*43e0*/  @P5 SYNCS.ARRIVE.TRANS64.A1T0 RZ, [R6+URZ+0x5d8], RZ ;  /* 0x0005d8ff06ff59a7 */ /* 0x0001e2000810003f */
[----:B------:R-:W-:-:S02]  /*43f0*/  IADD3 R8, P5, R8, R2, RZ ;  /* 0x0000000208087210 */ /* 0x000fc40007fbe0ff */
[----:B------:R-:W-:Y:S01]  /*4400*/  LOP3.LUT R11, R11, R4, RZ, 0x3c, !PT ;  /* 0x000000040b0b7212 */ /* 0x000fe200078e3cff */
[----:B------:R-:W-:Y:S01]  /*4410*/  IMAD.MOV.U32 R4, RZ, RZ, -0x1 ;  /* 0xffffffffff047424 */ /* 0x000fe200078e00ff */
[----:B------:R-:W-:Y:S01]  /*4420*/  ISETP.GE.U32.AND P1, PT, R8, UR4, PT ;  /* 0x0000000408007c0c */ /* 0x000fe2000bf26070 */
[----:B------:R-:W-:Y:S01]  /*4430*/  IMAD.X R9, R9, 0x1, R10, P5 ;  /* 0x0000000109097824 */ /* 0x000fe200028e060a */
[----:B0-----:R-:W-:Y:S01]  /*4440*/  SHF.R.U32.HI R6, RZ, 0x5, R5 ;  /* 0x00000005ff067819 */ /* 0x001fe20000011605 */
[----:B------:R-:W-:-:S03]  /*4450*/  IMAD.MOV.U32 R5, RZ, RZ, -0x1 ;  /* 0xffffffffff057424 */ /* 0x000fc600078e00ff */
[----:B------:R-:W-:Y:S01]  /*4460*/  ISETP.GE.U32.AND.EX P1, PT, R9, UR5, PT, P1 ;  /* 0x0000000509007c0c */ /* 0x000fe2000bf26110 */
[----:B------:R-:W-:Y:S01]  /*4470*/  IMAD R12, R6, -0x5a, R7 ;  /* 0xffffffa6060c7824 */ /* 0x000fe200078e0207 */
[--C-:B------:R-:W-:Y:S02]  /*4480*/  @P4 LOP3.LUT R11, R11, 0x1, R6.reuse, 0x78, !PT ;  /* 0x000000010b0b4812 */ /* 0x100fe400078e7806 */
[----:B------:R-:W-:-:S09]  /*4490*/  PRMT R6, RZ, 0x7610, R6 ;  /* 0x00007610ff067816 */ /* 0x000fd20000000006 */
[----:B------:R-:W-:Y:S05]  /*44a0*/  @P1 BRA `(.L_x_68) ;  /* 0x0000000400541947 */ /* 0x000fea0003800000 */
[----:B------:R-:W0:Y:S01]  /*44b0*/  S2R R17, SR_CTAID.X ;  /* 0x0000000000117919 */ /* 0x000e220000002500 */
[----:B------:R-:W-:Y:S01]  /*44c0*/  ULDC.64 UR4, c[0x0][0x628] ;  /* 0x00018a0000047ab9 */ /* 0x000fe20000000a00 */
[----:B------:R-:W1:Y:S01]  /*44d0*/  LDC R18, c[0x0][0x144] ;  /* 0x00005100ff127b82 */ /* 0x000e620000000800 */
[----:B------:R-:W-:Y:S01]  /*44e0*/  ISETP.NE.U32.AND P1, PT, RZ, UR4, PT ;  /* 0x00000004ff007c0c */ /* 0x000fe2000bf25070 */
[----:B------:R-:W2:Y:S01]  /*44f0*/  S2R R14, SR_CTAID.Y ;  /* 0x00000000000e7919 */ /* 0x000ea20000002600 */
[----:B------:R-:W-:Y:S01]  /*4500*/  ULDC UR7, c[0x0][0x150] ;  /* 0x0000540000077ab9 */ /* 0x000fe20000000800 */
[----:B------:R-:W-:Y:S01]  /*4510*/  ULDC UR8, c[0x0][0x630] ;  /* 0x00018c0000087ab9 */ /* 0x000fe20000000800 */
[----:B------:R-:W-:Y:S01]  /*4520*/  ISETP.NE.AND.EX P1, PT, RZ, UR5, PT, P1 ;  /* 0x00000005ff007c0c */ /* 0x000fe2000bf25310 */
[----:B------:R-:W-:Y:S01]  /*4530*/  IMAD.MOV.U32 R4, RZ, RZ, R8 ;  /* 0x000000ffff047224 */ /* 0x000fe200078e0008 */
[----:B0-----:R-:W-:-:S05]  /*4540*/  I2FP.F32.U32 R5, R17 ;  /* 0x0000001100057245 */ /* 0x001fca0000201000 */
[----:B------:R-:W-:Y:S01]  /*4550*/  FMUL R20, R5, UR7 ;  /* 0x0000000705147c20 */ /* 0x000fe20008400000 */
[----:B------:R-:W-:-:S05]  /*4560*/  IMAD.MOV.U32 R5, RZ, RZ, R9 ;  /* 0x000000ffff057224 */ /* 0x000fca00078e0009 */
[----:B--2---:R-:W-:Y:S05]  /*4570*/  @!P1 BRA `(.L_x_69) ;  /* 0x0000000000289947 */ /* 0x004fea0003800000 */
[----:B------:R-:W-:Y:S02]  /*4580*/  ULDC UR7, c[0x0][0x634] ;  /* 0x00018d0000077ab9 */ /* 0x000fe40000000800 */
[----:B------:R-:W-:-:S05]  /*4590*/  IADD3 R5, P1, R8, UR7, RZ ;  /* 0x0000000708057c10 */ /* 0x000fca000ff3e0ff */
[----:B------:R-:W-:-:S04]  /*45a0*/  IMAD.X R19, RZ, RZ, R9, P1 ;  /* 0x000000ffff137224 */ /* 0x000fc800008e0609 */
[----:B------:R-:W-:-:S04]  /*45b0*/  IMAD.WIDE.U32 R6, R19, UR4, RZ ;  /* 0x0000000413067c25 */ /* 0x000fc8000f8e00ff */
[----:B------:R-:W-:-:S04]  /*45c0*/  IMAD.WIDE.U32 R6, P1, R5, UR5, R6 ;  /* 0x0000000505067c25 */ /* 0x000fc8000f820006 */
[----:B------:R-:W-:-:S04]  /*45d0*/  IMAD.WIDE.U32 R4, R5, UR4, RZ ;  /* 0x0000000405047c25 */ /* 0x000fc8000f8e00ff */
[----:B------:R-:W-:Y:S01]  /*45e0*/  IMAD.MOV.U32 R4, RZ, RZ, R7 ;  /* 0x000000ffff047224 */ /* 0x000fe200078e0007 */
[----:B------:R-:W-:Y:S01]  /*45f0*/  IADD3 RZ, P4, R5, R6, RZ ;  /* 0x0000000605ff7210 */ /* 0x000fe20007f9e0ff */
[----:B------:R-:W-:-:S04]  /*4600*/  IMAD.X R5, RZ, RZ, RZ, P1 ;  /* 0x000000ffff057224 */ /* 0x000fc800008e06ff */
[----:B------:R-:W-:-:S08]  /*4610*/  IMAD.WIDE.U32.X R4, R19, UR5, R4, P4 ;  /* 0x0000000513047c25 */ /* 0x000fd0000a0e0404 */
.L_x_69:
[--C-:B------:R-:W-:Y:S01]  /*4620*/  SHF.R.U64 R16, R4, UR8, R5.reuse ;  /* 0x0000000804107c19 */ /* 0x100fe20008001205 */
[----:B------:R-:W0:Y:S01]  /*4630*/  F2I.U32.TRUNC.NTZ R20, R20 ;  /* 0x0000001400147305 */ /* 0x000e22000020f000 */
[----:B------:R-:W-:Y:S01]  /*4640*/  SHF.R.U32.HI R4, RZ, UR8, R5 ;  /* 0x00000008ff047c19 */ /* 0x000fe20008011605 */
[----:B------:R-:W-:Y:S01]  /*4650*/  ULDC.64 UR4, c[0x0][0x620] ;  /* 0x0001880000047ab9 */ /* 0x000fe20000000a00 */
[----:B------:R-:W-:Y:S01]  /*4660*/  IADD3 R7, P1, RZ, -R16, RZ ;  /* 0x80000010ff077210 */ /* 0x000fe20007f3e0ff */
[----:B------:R-:W-:Y:S01]  /*4670*/  IMAD.MOV.U32 R5, RZ, RZ, R9 ;  /* 0x000000ffff057224 */ /* 0x000fe200078e0009 */
[----:B------:R-:W-:Y:S01]  /*4680*/  ULDC.64 UR8, c[0x0][0x640] ;  /* 0x0001900000087ab9 */ /* 0x000fe20000000a00 */
[----:B------:R-:W2:Y:S02]  /*4690*/  LDC R21, c[0x0][0x148] ;  /* 0x00005200ff157b82 */ /* 0x000ea40000000800 */
[----:B------:R-:W-:Y:S01]  /*46a0*/  IMAD.X R4, RZ, RZ, ~R4, P1 ;  /* 0x000000ffff047224 */ /* 0x000fe200008e0e04 */
[----:B------:R-:W-:-:S03]  /*46b0*/  ISETP.NE.U32.AND P1, PT, RZ, UR8, PT ;  /* 0x00000008ff007c0c */ /* 0x000fc6000bf25070 */
[----:B------:R-:W-:Y:S01]  /*46c0*/  IMAD R6, R4, UR4, RZ ;  /* 0x0000000404067c24 */ /* 0x000fe2000f8e02ff */
[----:B------:R-:W-:Y:S01]  /*46d0*/  ISETP.NE.AND.EX P1, PT, RZ, UR9, PT, P1 ;  /* 0x00000009ff007c0c */ /* 0x000fe2000bf25310 */
[----:B------:R-:W-:-:S04]  /*46e0*/  IMAD.MOV.U32 R4, RZ, RZ, R8 ;  /* 0x000000ffff047224 */ /* 0x000fc800078e0008 */
[----:B------:R-:W-:Y:S01]  /*46f0*/  IMAD.WIDE.U32 R4, R7, UR4, R4 ;  /* 0x0000000407047c25 */ /* 0x000fe2000f8e0004 */
[----:B------:R-:W-:-:S03]  /*4700*/  ULDC UR4, c[0x0][0x618] ;  /* 0x0001860000047ab9 */ /* 0x000fc60000000800 */
[----:B------:R-:W-:Y:S01]  /*4710*/  IMAD R7, R7, UR5, R6 ;  /* 0x0000000507077c24 */ /* 0x000fe2000f8e0206 */
[----:B------:R-:W-:Y:S01]  /*4720*/  ULDC UR5, c[0x0][0x154] ;  /* 0x0000550000057ab9 */ /* 0x000fe20000000800 */
[----:B0-----:R-:W-:Y:S02]  /*4730*/  IMAD.MOV R6, RZ, RZ, -R20 ;  /* 0x000000ffff067224 */ /* 0x001fe400078e0a14 */
[----:B------:R-:W-:Y:S02]  /*4740*/  IMAD.IADD R5, R5, 0x1, R7 ;  /* 0x0000000105057824 */ /* 0x000fe400078e0207 */
[----:B-1----:R-:W-:Y:S01]  /*4750*/  IMAD R17, R18, R6, R17 ;  /* 0x0000000612117224 */ /* 0x002fe200078e0211 */
[----:B------:R-:W-:Y:S02]  /*4760*/  I2FP.F32.U32 R6, R14 ;  /* 0x0000000e00067245 */ /* 0x000fe40000201000 */
[--C-:B------:R-:W-:Y:S02]  /*4770*/  SHF.R.U64 R18, R4, UR4, R5.reuse ;  /* 0x0000000404127c19 */ /* 0x100fe40008001205 */
[----:B------:R-:W-:Y:S01]  /*4780*/  SHF.R.U32.HI R5, RZ, UR4, R5 ;  /* 0x00000004ff057c19 */ /* 0x000fe20008011605 */
[----:B------:R-:W-:Y:S01]  /*4790*/  FMUL R6, R6, UR5 ;  /* 0x0000000506067c20 */ /* 0x000fe20008400000 */
[----:B------:R-:W-:-:S02]  /*47a0*/  ULDC UR4, c[0x0][0x608] ;  /* 0x0001820000047ab9 */ /* 0x000fc40000000800 */
[--C-:B------:R-:W-:Y:S01]  /*47b0*/  SHF.R.U64 R20, R18, UR4, R5.reuse ;  /* 0x0000000412147c19 */ /* 0x100fe20008001205 */
[----:B------:R0:W1:Y:S01]  /*47c0*/  F2I.U32.TRUNC.NTZ R22, R6 ;  /* 0x0000000600167305 */ /* 0x000062000020f000 */
[----:B------:R-:W-:Y:S01]  /*47d0*/  SHF.R.U32.HI R5, RZ, UR4, R5 ;  /* 0x00000004ff057c19 */ /* 0x000fe20008011605 */
[----:B------:R-:W-:-:S03]  /*47e0*/  ULDC UR4, c[0x0][0x658] ;  /* 0x0001960000047ab9 */ /* 0x000fc60000000800 */
[--C-:B------:R-:W-:Y:S02]  /*47f0*/  SHF.R.U64 R19, R20, UR4, R5.reuse ;  /* 0x0000000414137c19 */ /* 0x100fe40008001205 */
[----:B------:R-:W-:-:S03]  /*4800*/  SHF.R.U32.HI R23, RZ, UR4, R5 ;  /* 0x00000004ff177c19 */ /* 0x000fc60008011605 */
[----:B------:R-:W-:Y:S02]  /*4810*/  IMAD.MOV.U32 R4, RZ, RZ, R19 ;  /* 0x000000ffff047224 */ /* 0x000fe400078e0013 */
[----:B------:R-:W-:Y:S01]  /*4820*/  IMAD.MOV.U32 R5, RZ, RZ, R23 ;  /* 0x000000ffff057224 */ /* 0x000fe200078e0017 */
[----:B0-----:R-:W-:Y:S06]  /*4830*/  @!P1 BRA `(.L_x_70) ;  /* 0x0000000000289947 */ /* 0x001fec0003800000 */
        /* <DEDUP_REMOVED lines=10> */
.L_x_70:
[----:B------:R-:W-:Y:S01]  /*48e0*/  ULDC UR4, c[0x0][0x648] ;  /* 0x0001920000047ab9 */ /* 0x000fe20000000800 */
[----:B-1----:R-:W-:Y:S01]  /*48f0*/  IMAD.MOV R22, RZ, RZ, -R22 ;  /* 0x000000ffff167224 */ /* 0x002fe200078e0a16 */
[----:B------:R-:W-:Y:S01]  /*4900*/  SHF.R.U64 R5, R4, UR4, R5 ;  /* 0x0000000404057c19 */ /* 0x000fe20008001205 */
[----:B------:R-:W-:Y:S01]  /*4910*/  ULDC UR4, c[0x0][0x638] ;  /* 0x00018e0000047ab9 */ /* 0x000fe20000000800 */
[----:B------:R-:W-:Y:S01]  /*4920*/  LOP3.LUT R4, R20, UR16, RZ, 0xc0, !PT ;  /* 0x0000001014047c12 */ /* 0x000fe2000f8ec0ff */
[----:B--2---:R-:W-:Y:S01]  /*4930*/  @P2 IMAD R17, R21, R22, R14 ;  /* 0x0000001615112224 */ /* 0x004fe200078e020e */
[----:B------:R-:W-:Y:S01]  /*4940*/  LOP3.LUT R14, R18, UR13, RZ, 0xc0, !PT ;  /* 0x0000000d120e7c12 */ /* 0x000fe2000f8ec0ff */
[----:B------:R-:W-:Y:S01]  /*4950*/  IMAD.MOV R6, RZ, RZ, -R5 ;  /* 0x000000ffff067224 */ /* 0x000fe200078e0a05 */
[----:B------:R-:W-:Y:S01]  /*4960*/  ULDC UR5, c[0x0][0x610] ;  /* 0x0001840000057ab9 */ /* 0x000fe20000000800 */
[----:B------:R-:W-:Y:S02]  /*4970*/  IMAD R4, R5, UR17, R4 ;  /* 0x0000001105047c24 */ /* 0x000fe4000f8e0204 */
[----:B------:R-:W-:Y:S01]  /*4980*/  IMAD R19, R6, UR4, R19 ;  /* 0x0000000406137c24 */ /* 0x000fe2000f8e0213 */
[----:B------:R-:W-:Y:S01]  /*4990*/  ULDC UR4, c[0x0][0x600] ;  /* 0x0001800000047ab9 */ /* 0x000fe20000000800 */
[----:B------:R-:W-:-:S02]  /*49a0*/  IMAD R17, R4, UR5, R17 ;  /* 0x0000000504117c24 */ /* 0x000fc4000f8e0211 */
[----:B------:R-:W-:Y:S02]  /*49b0*/  IMAD R14, R19, UR4, R14 ;  /* 0x00000004130e7c24 */ /* 0x000fe4000f8e020e */
[----:B------:R-:W-:-:S03]  /*49c0*/  IMAD.MOV.U32 R6, RZ, RZ, 0x1 ;  /* 0x00000001ff067424 */ /* 0x000fc600078e00ff */
[----:B------:R-:W-:Y:S02]  /*49d0*/  SEL R4, R14, R17, !P2 ;  /* 0x000000110e047207 */ /* 0x000fe40005000000 */
[----:B------:R-:W-:Y:S01]  /*49e0*/  SEL R5, R17, R14, !P2 ;  /* 0x0000000e11057207 */ /* 0x000fe20005000000 */
[----:B------:R-:W-:-:S07]  /*49f0*/  IMAD.MOV.U32 R14, RZ, RZ, R16 ;  /* 0x000000ffff0e7224 */ /* 0x000fce00078e0010 */
.L_x_68:
[----:B------:R-:W-:Y:S05]  /*4a00*/  BSYNC B1 ;  /* 0x0000000000017941 */ /* 0x000fea0003800000 */
.L_x_67:
[----:B------:R-:W-:-:S13]  /*4a10*/  LOP3.LUT P1, RZ, R6, 0xff, RZ, 0xc0, !PT ;  /* 0x000000ff06ff7812 */ /* 0x000fda000782c0ff */
[----:B------:R-:W-:Y:S05]  /*4a20*/  @P1 BRA `(.L_x_71) ;  /* 0xfffffff4003c1947 */ /* 0x000fea000383ffff */
[----:B------:R-:W-:Y:S05]  /*4a30*/  BSYNC B0 ;  /* 0x0000000000007941 */ /* 0x000fea0003800000 */
.L_x_59:
[----:B------:R-:W-:-:S03]  /*4a40*/  UMOV UR4, 0xffffffff ;  /* 0xffffffff00047882 */ /* 0x000fc60000000000 */
[----:B------:R-:W-:Y:S05]  /*4a50*/  BRA.DIV UR4, `(.L_x_72) ;  /* 0x0000000604187947 */ /* 0x000fea000b800000 */
[----:B------:R-:W-:-:S13]  /*4a60*/  ELECT P0, URZ, PT ;  /* 0x00000000003f782f */ /* 0x000fda0003800000 */
.L_x_85:
[----:B------:R-:W-:Y:S05]  /*4a70*/  @!P0 EXIT ;  /* 0x000000000000894d */ /* 0x000fea0003800000 */
[----:B------:R-:W-:-:S04]  /*4a80*/  LOP3.LUT R0, R0, 0x2, RZ, 0xfc, !PT ;  /* 0x0000000200007812 */ /* 0x000fc800078efcff */
[----:B------:R-:W-:-:S13]  /*4a90*/  ISETP.NE.AND P0, PT, R0, 0x3, PT ;  /* 0x000000030000780c */ /* 0x000fda0003f05270 */
[----:B------:R-:W-:Y:S05]  /*4aa0*/  @!P0 BRA `(.L_x_73) ;  /* 0x0000000000048947 */ /* 0x000fea0003800000 */
[----:B------:R-:W-:Y:S01]  /*4ab0*/  BPT.TRAP 0x1 ;  /* 0x000000040000795c */ /* 0x000fe20000300000 */
.L_x_73:
[----:B------:R-:W0:Y:S01]  /*4ac0*/  S2R R3, SR_CgaCtaId ;  /* 0x0000000000037919 */ /* 0x000e220000008800 */
[----:B------:R-:W-:-:S04]  /*4ad0*/  MOV R0, 0x400 ;  /* 0x0000040000007802 */ /* 0x000fc80000000f00 */
[----:B0-----:R-:W-:Y:S01]  /*4ae0*/  LEA R3, R3, R0, 0x18 ;  /* 0x0000000003037211 */ /* 0x001fe200078ec0ff */
[----:B------:R-:W-:-:S04]  /*4af0*/  IMAD.MOV.U32 R0, RZ, RZ, RZ ;  /* 0x000000ffff007224 */ /* 0x000fc800078e00ff */
[----:B------:R-:W-:-:S07]  /*4b00*/  VIADD R3, R3, 0x2d0 ;  /* 0x000002d003037836 */ /* 0x000fce0000000000 */
.L_x_76:
[C---:B0-----:R-:W-:Y:S01]  /*4b10*/  IMAD R5, R12.reuse, 0x8, R3 ;  /* 0x000000080c057824 */ /* 0x041fe200078e0203 */
[----:B------:R-:W-:Y:S01]  /*4b20*/  SHF.L.U32 R4, R11, 0x1f, RZ ;  /* 0x0000001f0b047819 */ /* 0x000fe200000006ff */
[----:B------:R-:W-:-:S03]  /*4b30*/  VIADD R12, R12, 0x1 ;  /* 0x000000010c0c7836 */ /* 0x000fc60000000000 */
[----:B------:R-:W0:Y:S02]  /*4b40*/  SYNCS.PHASECHK.TRANS64.TRYWAIT P0, [R5+URZ], R4 ;  /* 0x00000004050075a7 */ /* 0x000e24000800017f */
[----:B------:R-:W-:-:S04]  /*4b50*/  ISETP.NE.AND P1, PT, R12, 0x5a, PT ;  /* 0x0000005a0c00780c */ /* 0x000fc80003f25270 */
[----:B------:R-:W-:Y:S02]  /*4b60*/  SEL R2, RZ, 0x1, P1 ;  /* 0x00000001ff027807 */ /* 0x000fe40000800000 */
[----:B------:R-:W-:Y:S02]  /*4b70*/  SEL R12, R12, RZ, P1 ;  /* 0x000000ff0c0c7207 */ /* 0x000fe40000800000 */
[----:B------:R-:W-:-:S03]  /*4b80*/  LOP3.LUT R11, R11, R2, RZ, 0x3c, !PT ;  /* 0x000000020b0b7212 */ /* 0x000fc600078e3cff */
[----:B------:R-:W-:Y:S01]  /*4b90*/  IMAD R7, R12, 0x8, R3 ;  /* 0x000000080c077824 */ /* 0x000fe200078e0203 */
[----:B------:R-:W-:Y:S01]  /*4ba0*/  SHF.L.U32 R2, R11, 0x1f, RZ ;  /* 0x0000001f0b027819 */ /* 0x000fe200000006ff */
[----:B0-----:R-:W-:Y:S06]  /*4bb0*/  @!P0 BRA `(.L_x_74) ;  /* 0x0000000000e48947 */ /* 0x001fec0003800000 */
.L_x_86:
[----:B------:R-:W1:Y:S01]  /*4bc0*/  SYNCS.PHASECHK.TRANS64.TRYWAIT P0, [R7+URZ], R2 ;  /* 0x00000002070075a7 */ /* 0x000e62000800017f */
[----:B------:R-:W-:-:S05]  /*4bd0*/  VIADD R0, R0, 0x2 ;  /* 0x0000000200007836 */ /* 0x000fca0000000000 */
[----:B------:R-:W-:Y:S01]  /*4be0*/  ISETP.NE.AND P1, PT, R0, 0x5a, PT ;  /* 0x0000005a0000780c */ /* 0x000fe20003f25270 */
[----:B-1----:R-:W-:-:S12]  /*4bf0*/  @!P0 BRA `(.L_x_75) ;  /* 0x0000000000e88947 */ /* 0x002fd80003800000 */
.L_x_87:
[----:B------:R-:W-:-:S05]  /*4c00*/  VIADD R12, R12, 0x1 ;  /* 0x000000010c0c7836 */ /* 0x000fca0000000000 */
[----:B------:R-:W-:-:S04]  /*4c10*/  ISETP.NE.AND P0, PT, R12, 0x5a, PT ;  /* 0x0000005a0c00780c */ /* 0x000fc80003f05270 */
[----:B-1----:R-:W-:Y:S02]  /*4c20*/  SEL R2, RZ, 0x1, P0 ;  /* 0x00000001ff027807 */ /* 0x002fe40000000000 */
[----:B------:R-:W-:Y:S02]  /*4c30*/  SEL R12, R12, RZ, P0 ;  /* 0x000000ff0c0c7207 */ /* 0x000fe40000000000 */
[----:B------:R-:W-:Y:S01]  /*4c40*/  LOP3.LUT R11, R11, R2, RZ, 0x3c, !PT ;  /* 0x000000020b0b7212 */ /* 0x000fe200078e3cff */
[----:B------:R-:W-:Y:S06]  /*4c50*/  @P1 BRA `(.L_x_76) ;  /* 0xfffffffc00ac1947 */ /* 0x000fec000383ffff */
[----:B------:R-:W-:Y:S05]  /*4c60*/  EXIT ;  /* 0x000000000000794d */ /* 0x000fea0003800000 */
.L_x_16:
[----:B0-----:R-:W-:-:S04]  /*4c70*/  IMAD.U32 R16, RZ, RZ, UR23 ;  /* 0x00000017ff107e24 */ /* 0x001fc8000f8e00ff */
[----:B------:R0:W1:Y:S03]  /*4c80*/  SYNCS.PHASECHK.TRANS64.TRYWAIT P0, [R16+URZ+-0x8], R15 ;  /* 0xfffff80f100075a7 */ /* 0x000066000800017f */
[----:B-1----:R-:W-:Y:S05]  /*4c90*/  @!P0 NANOSLEEP.SYNCS 0x989680 ;  /* 0x009896800000895d */ /* 0x002fea0003900000 */
[----:B------:R-:W1:Y:S02]  /*4ca0*/  @!P0 SYNCS.PHASECHK.TRANS64 P0, [R16+URZ+-0x8], R15 ;  /* 0xfffff80f100085a7 */ /* 0x000e64000800007f */
[----:B-1----:R-:W-:Y:S05]  /*4cb0*/  @!P0 BRA `(.L_x_16) ;  /* 0xfffffffc00ec8947 */ /* 0x002fea000383ffff */
[----:B------:R-:W-:Y:S05]  /*4cc0*/  BRA `(.L_x_77) ;  /* 0xffffffd000c07947 */ /* 0x000fea000383ffff */
.L_x_21:
[----:B-1----:R-:W-:-:S04]  /*4cd0*/  IMAD.U32 R16, RZ, RZ, UR6 ;  /* 0x00000006ff107e24 */ /* 0x002fc8000f8e00ff */
[----:B------:R1:W2:Y:S03]  /*4ce0*/  SYNCS.PHASECHK.TRANS64.TRYWAIT P0, [R16+URZ], R15 ;  /* 0x0000000f100075a7 */ /* 0x0002a6000800017f */
[----:B--2---:R-:W-:Y:S05]  /*4cf0*/  @!P0 NANOSLEEP.SYNCS 0x989680 ;  /* 0x009896800000895d */ /* 0x004fea0003900000 */
[----:B------:R-:W2:Y:S02]  /*4d00*/  @!P0 SYNCS.PHASECHK.TRANS64 P0, [R16+URZ], R15 ;  /* 0x0000000f100085a7 */ /* 0x000ea4000800007f */
[----:B--2---:R-:W-:Y:S05]  /*4d10*/  @!P0 BRA `(.L_x_21) ;  /* 0xfffffffc00ec8947 */ /* 0x004fea000383ffff */
[----:B------:R-:W-:Y:S05]  /*4d20*/  BRA `(.L_x_20) ;  /* 0xffffffd4000c7947 */ /* 0x000fea000383ffff */
.L_x_27:
[----:B-1----:R-:W-:-:S04]  /*4d30*/  IMAD.U32 R17, RZ, RZ, UR9 ;  /* 0x00000009ff117e24 */ /* 0x002fc8000f8e00ff */
[----:B------:R1:W2:Y:S03]  /*4d40*/  SYNCS.PHASECHK.TRANS64.TRYWAIT P0, [R17+URZ], R16 ;  /* 0x00000010110075a7 */ /* 0x0002a6000800017f */
[----:B--2---:R-:W-:Y:S05]  /*4d50*/  @!P0 NANOSLEEP.SYNCS 0x989680 ;  /* 0x009896800000895d */ /* 0x004fea0003900000 */
[----:B------:R-:W2:Y:S02]  /*4d60*/  @!P0 SYNCS.PHASECHK.TRANS64 P0, [R17+URZ], R16 ;  /* 0x00000010110085a7 */ /* 0x000ea4000800007f */
[----:B--2---:R-:W-:Y:S05]  /*4d70*/  @!P0 BRA `(.L_x_27) ;  /* 0xfffffffc00ec8947 */ /* 0x004fea000383ffff */
[----:B------:R-:W-:Y:S05]  /*4d80*/  BRA `(.L_x_26) ;  /* 0xffffffd400c07947 */ /* 0x000fea000383ffff */
.L_x_35:
[----:B0-----:R-:W-:-:S04]  /*4d90*/  IMAD.U32 R16, RZ, RZ, UR23 ;  /* 0x00000017ff107e24 */ /* 0x001fc8000f8e00ff */
[----:B------:R0:W1:Y:S03]  /*4da0*/  SYNCS.PHASECHK.TRANS64.TRYWAIT P0, [R16+URZ+0x8], R15 ;  /* 0x0000080f100075a7 */ /* 0x000066000800017f */
[----:B-1----:R-:W-:Y:S05]  /*4db0*/  @!P0 NANOSLEEP.SYNCS 0x989680 ;  /* 0x009896800000895d */ /* 0x002fea0003900000 */
[----:B------:R-:W1:Y:S02]  /*4dc0*/  @!P0 SYNCS.PHASECHK.TRANS64 P0, [R16+URZ+0x8], R15 ;  /* 0x0000080f100085a7 */ /* 0x000e64000800007f */
[----:B-1----:R-:W-:Y:S05]  /*4dd0*/  @!P0 BRA `(.L_x_35) ;  /* 0xfffffffc00ec8947 */ /* 0x002fea000383ffff */
[----:B------:R-:W-:Y:S05]  /*4de0*/  BRA `(.L_x_78) ;  /* 0xffffffdc002c7947 */ /* 0x000fea000383ffff */
.L_x_60:
[----:B------:R-:W-:Y:S01]  /*4df0*/  BSSY B1, `(.L_x_79) ;  /* 0x0000006000017945 */ /* 0x000fe20003800000 */
[----:B------:R-:W-:-:S07]  /*4e00*/  IMAD.MOV.U32 R6, RZ, RZ, -0x1 ;  /* 0xffffffffff067424 */ /* 0x000fce00078e00ff */
[----:B------:R-:W-:Y:S05]  /*4e10*/  WARPSYNC.COLLECTIVE R6, `(.L_x_80) ;  /* 0x00000000060c7348 */ /* 0x000fea0003c00000 */
[----:B------:R-:W-:Y:S02]  /*4e20*/  ELECT P1, UR62, PT ;  /* 0x00000000003e782f */ /* 0x000fe40003820000 */
[----:B------:R-:W-:Y:S01]  /*4e30*/  MOV R6, UR62 ;  /* 0x0000003e00067c02 */ /* 0x000fe20008000f00 */
[----:B------:R-:W-:Y:S10]  /*4e40*/  ENDCOLLECTIVE ;  /* 0x000000000000791b */ /* 0x000ff40003800000 */
.L_x_80:
[----:B------:R-:W-:Y:S05]  /*4e50*/  BSYNC B1 ;  /* 0x0000000000017941 */ /* 0x000fea0003800000 */
.L_x_79:
[----:B------:R-:W-:Y:S05]  /*4e60*/  BRA `(.L_x_81) ;  /* 0xfffffff000387947 */ /* 0x000fea000383ffff */
.L_x_63:
[----:B-1----:R1:W2:Y:S02]  /*4e70*/  SYNCS.PHASECHK.TRANS64.TRYWAIT P1, [R19+URZ+0x2d0], R6 ;  /* 0x0002d006130075a7 */ /* 0x0022a4000802017f */
[----:B--2---:R-:W-:Y:S05]  /*4e80*/  @!P1 NANOSLEEP.SYNCS 0x989680 ;  /* 0x009896800000995d */ /* 0x004fea0003900000 */
[----:B------:R-:W2:Y:S02]  /*4e90*/  @!P1 SYNCS.PHASECHK.TRANS64 P1, [R19+URZ+0x2d0], R6 ;  /* 0x0002d006130095a7 */ /* 0x000ea4000802007f */
[----:B--2---:R-:W-:Y:S05]  /*4ea0*/  @!P1 BRA `(.L_x_63) ;  /* 0xfffffffc00f09947 */ /* 0x004fea000383ffff */
[----:B------:R-:W-:Y:S05]  /*4eb0*/  BRA `(.L_x_82) ;  /* 0xfffffff0006c7947 */ /* 0x000fea000383ffff */
.L_x_72:
[----:B------:R-:W-:Y:S01]  /*4ec0*/  BSSY B0, `(.L_x_83) ;  /* 0x0000006000007945 */ /* 0x000fe20003800000 */
[----:B------:R-:W-:-:S07]  /*4ed0*/  IMAD.MOV.U32 R6, RZ, RZ, -0x1 ;  /* 0xffffffffff067424 */ /* 0x000fce00078e00ff */
[----:B------:R-:W-:Y:S05]  /*4ee0*/  WARPSYNC.COLLECTIVE R6, `(.L_x_84) ;  /* 0x00000000060c7348 */ /* 0x000fea0003c00000 */
[----:B------:R-:W-:Y:S02]  /*4ef0*/  ELECT P1, UR62, PT ;  /* 0x00000000003e782f */ /* 0x000fe40003820000 */
[----:B------:R-:W-:Y:S01]  /*4f00*/  MOV R6, UR62 ;  /* 0x0000003e00067c02 */ /* 0x000fe20008000f00 */
[----:B------:R-:W-:Y:S10]  /*4f10*/  ENDCOLLECTIVE ;  /* 0x000000000000791b */ /* 0x000ff40003800000 */
.L_x_84:
[----:B------:R-:W-:Y:S05]  /*4f20*/  BSYNC B0 ;  /* 0x0000000000007941 */ /* 0x000fea0003800000 */
.L_x_83:
[----:B------:R-:W-:Y:S01]  /*4f30*/  PLOP3.LUT P0, PT, P1, PT, PT, 0x80, 0x0 ;  /* 0x000000000000781c */ /* 0x000fe20000f0f070 */
[----:B------:R-:W-:-:S12]  /*4f40*/  BRA `(.L_x_85) ;  /* 0xfffffff800c87947 */ /* 0x000fd8000383ffff */
.L_x_74:
[----:B0-----:R0:W1:Y:S02]  /*4f50*/  SYNCS.PHASECHK.TRANS64.TRYWAIT P0, [R5+URZ], R4 ;  /* 0x00000004050075a7 */ /* 0x001064000800017f */
[----:B-1----:R-:W-:Y:S05]  /*4f60*/  @!P0 NANOSLEEP.SYNCS 0x989680 ;  /* 0x009896800000895d */ /* 0x002fea0003900000 */
[----:B------:R-:W1:Y:S02]  /*4f70*/  @!P0 SYNCS.PHASECHK.TRANS64 P0, [R5+URZ], R4 ;  /* 0x00000004050085a7 */ /* 0x000e64000800007f */
[----:B-1----:R-:W-:Y:S05]  /*4f80*/  @!P0 BRA `(.L_x_74) ;  /* 0xfffffffc00f08947 */ /* 0x002fea000383ffff */
[----:B------:R-:W-:Y:S05]  /*4f90*/  BRA `(.L_x_86) ;  /* 0xfffffffc00087947 */ /* 0x000fea000383ffff */
.L_x_75:
[----:B-1----:R1:W2:Y:S02]  /*4fa0*/  SYNCS.PHASECHK.TRANS64.TRYWAIT P0, [R7+URZ], R2 ;  /* 0x00000002070075a7 */ /* 0x0022a4000800017f */
[----:B--2---:R-:W-:Y:S05]  /*4fb0*/  @!P0 NANOSLEEP.SYNCS 0x989680 ;  /* 0x009896800000895d */ /* 0x004fea0003900000 */
[----:B------:R-:W2:Y:S02]  /*4fc0*/  @!P0 SYNCS.PHASECHK.TRANS64 P0, [R7+URZ], R2 ;  /* 0x00000002070085a7 */ /* 0x000ea4000800007f */
[----:B--2---:R-:W-:Y:S05]  /*4fd0*/  @!P0 BRA `(.L_x_75) ;  /* 0xfffffffc00f08947 */ /* 0x004fea000383ffff */
[----:B------:R-:W-:Y:S05]  /*4fe0*/  BRA `(.L_x_87) ;  /* 0xfffffffc00047947 */ /* 0x000fea000383ffff */
.L_x_88:
[----:B------:R-:W-:-:S00]  /*4ff0*/  BRA `(.L_x_88) ;  /* 0xfffffffc00fc7947 */ /* 0x000fc0000383ffff */
[----:B------:R-:W-:-:S00]  /*5000*/  NOP ;  /* 0x0000000000007918 */ /* 0x000fc00000000000 */
[----:B------:R-:W-:-:S00]  /*5010*/  NOP ;  /* 0x0000000000007918 */ /* 0x000fc00000000000 */
[----:B------:R-:W-:-:S00]  /*5020*/  NOP ;  /* 0x0000000000007918 */ /* 0x000fc00000000000 */
[----:B------:R-:W-:-:S00]  /*5030*/  NOP ;  /* 0x0000000000007918 */ /* 0x000fc00000000000 */
[----:B------:R-:W-:-:S00]  /*5040*/  NOP ;  /* 0x0000000000007918 */ /* 0x000fc00000000000 */
[----:B------:R-:W-:-:S00]  /*5050*/  NOP ;  /* 0x0000000000007918 */ /* 0x000fc00000000000 */
[----:B------:R-:W-:-:S00]  /*5060*/  NOP ;  /* 0x0000000000007918 */ /* 0x000fc00000000000 */
[----:B------:R-:W-:-:S00]  /*5070*/  NOP ;  /* 0x0000000000007918 */ /* 0x000fc00000000000 */
.L_x_89:


//--------------------- .nv.shared._ZN7cutlass13device_kernelINS_4gemm6kernel13GemmUniversalIN4cute5tupleIJiiiiEEENS1_10collective13CollectiveMmaINS1_37MainloopSm90TmaGmmaWarpSpecializedFP8ILi90ENS5_IJNS4_1CILi1EEESB_SB_EEENS1_32KernelTmaWarpSpecializedPingpongEEENS5_IJNSA_ILi64EEENSA_ILi16EEENSA_ILi32EEEEEENS_12float_e4m3_tENS5_IJlSB_lEEESJ_SK_NS4_8TiledMMAINS4_8MMA_AtomIJNS4_4SM904GMMA30MMA_64x16x32_F32E4M3E4M3_SS_TNILNSO_7ScaleInE1ELSQ_1EEEEEENS4_6LayoutISC_NS5_IJNSA_ILi0EEESU_SU_EEEEENS5_IJNS4_10UnderscoreESX_SX_EEEEENS4_13SM90_TMA_LOADENS4_14ComposedLayoutINS4_7SwizzleILi1ELi4ELi3EEENS4_18smem_ptr_flag_bitsILi8EEENST_INS5_IJNSA_ILi8EEESH_EEENS5_IJSH_SB_EEEEEEEvNS4_8identityES10_S1A_vS1B_EENS_8epilogue10collective6detail29Sm90TmaWarpSpecializedAdapterINS1E_15DefaultEpilogueISJ_SK_SK_NS1D_6thread17LinearCombinationISJ_Li1EffLNS1I_9ScaleType4KindE0ELNS_15FloatRoundStyleE2ESJ_EENS1_15EpilogueDefaultEEEEEvvEEEEvNT_6ParamsE --------------------------
	.section	.nv.shared._ZN7cutlass13device_kernelINS_4gemm6kernel13GemmUniversalIN4cute5tupleIJiiiiEEENS1_10collective13CollectiveMmaINS1_37MainloopSm90TmaGmmaWarpSpecializedFP8ILi90ENS5_IJNS4_1CILi1EEESB_SB_EEENS1_32KernelTmaWarpSpecializedPingpongEEENS5_IJNSA_ILi64EEENSA_ILi16EEENSA_ILi32EEEEEENS_12float_e4m3_tENS5_IJlSB_lEEESJ_SK_NS4_8TiledMMAINS4_8MMA_AtomIJNS4_4SM904GMMA30MMA_64x16x32_F32E4M3E4M3_SS_TNILNSO_7ScaleInE1ELSQ_1EEEEEENS4_6LayoutISC_NS5_IJNSA_ILi0EEESU_SU_EEEEENS5_IJNS4_10UnderscoreESX_SX_EEEEENS4_13SM90_TMA_LOADENS4_14ComposedLayoutINS4_7SwizzleILi1ELi4ELi3EEENS4_18smem_ptr_flag_bitsILi8EEENST_INS5_IJNSA_ILi8EEESH_EEENS5_IJSH_SB_EEEEEEEvNS4_8identityES10_S1A_vS1B_EENS_8epilogue10collective6detail29Sm90TmaWarpSpecializedAdapterINS1E_15DefaultEpilogueISJ_SK_SK_NS1D_6thread17LinearCombinationISJ_Li1EffLNS1I_9ScaleType4KindE0ELNS_15FloatRoundStyleE2ESJ_EENS1_15EpilogueDefaultEEEEEvvEEEEvNT_6ParamsE,"aw",@nobits
	.sectionflags	@""
	.align	16
	.zero		1024


//--------------------- .nv.shared.reserved.0     --------------------------
	.section	.nv.shared.reserved.0,"aw",@nobits
	.weak		__nv_reservedSMEM_offset_0_alias
	.size		__nv_reservedSMEM_offset_0_alias, 0, 0
	.other		__nv_reservedSMEM_offset_0_alias,@"STO_CUDA_RESERVED_SHARED STV_DEFAULT"
__nv_reservedSMEM_offset_0_alias:
	.zero		0


//--------------------- .nv.global                --------------------------
	.section	.nv.global,"aw",@nobits
.nv.global:
	.type		_ZN39_INTERNAL_7cddce62_4_k_cu_ba6b2e79_79004cute1_E,@object
	.size		_ZN39_INTERNAL_7cddce62_4_k_cu_ba6b2e79_79004cute1_E,(_ZN39_INTERNAL_7cddce62_4_k_cu_ba6b2e79_79004cuda3std3__45__cpo6cbeginE - _ZN39_INTERNAL_7cddce62_4_k_cu_ba6b2e79_79004cute1_E)
_ZN39_INTERNAL_7cddce62_4_k_cu_ba6b2e79_79004cute1_E:
	.zero		1
	.type		_ZN39_INTERNAL_7cddce62_4_k_cu_ba6b2e79_79004cuda3std3__45__cpo6cbeginE,@object
	.size		_ZN39_INTERNAL_7cddce62_4_k_cu_ba6b2e79_79004cuda3std3__45__cpo6cbeginE,(_ZN39_INTERNAL_7cddce62_4_k_cu_ba6b2e79_79004cuda3std3__48in_placeE - _ZN39_INTERNAL_7cddce62_4_k_cu_ba6b2e79_79004cuda3std3__45__cpo6cbeginE)
_ZN39_INTERNAL_7cddce62_4_k_cu_ba6b2e79_79004cuda3std3__45__cpo6cbeginE:
	.zero		1
	.type		_ZN39_INTERNAL_7cddce62_4_k_cu_ba6b2e79_79004cuda3std3__48in_placeE,@object
	.size		_ZN39_INTERNAL_7cddce62_4_k_cu_ba6b2e79_79004cuda3std3__48in_placeE,(_ZN39_INTERNAL_7cddce62_4_k_cu_ba6b2e79_79004cuda3std6ranges3__45__cpo9iter_moveE - _ZN39_INTERNAL_7cddce62_4_k_cu_ba6b2e79_79004cuda3std3__48in_placeE)
_ZN39_INTERNAL_7cddce62_4_k_cu_ba6b2e79_79004cuda3std3__48in_placeE:
	.zero		1
	.type		_ZN39_INTERNAL_7cddce62_4_k_cu_ba6b2e79_79004cuda3std6ranges3__45__cpo9iter_moveE,@object
	.size		_ZN39_INTERNAL_7cddce62_4_k_cu_ba6b2e79_79004cuda3std6ranges3__45__cpo9iter_moveE,(_ZN39_INTERNAL_7cddce62_4_k_cu_ba6b2e79_79004cuda3std3__45__cpo5beginE - _ZN39_INTERNAL_7cddce62_4_k_cu_ba6b2e79_79004cuda3std6ranges3__45__cpo9iter_moveE)
_ZN39_INTERNAL_7cddce62_4_k_cu_ba6b2e79_79004cuda3std6ranges3__45__cpo9iter_moveE:
	.zero		1
	.type		_ZN39_INTERNAL_7cddce62_4_k_cu_ba6b2e79_79004cuda3std3__45__cpo5beginE,@object
	.size		_ZN39_INTERNAL_7cddce62_4_k_cu_ba6b2e79_79004cuda3std3__45__cpo5beginE,(_ZN39_INTERNAL_7cddce62_4_k_cu_ba6b2e79_79004cuda3std3__441_GLOBAL__N__7cddce62_4_k_cu_ba6b2e79_79006ignoreE - _ZN39_INTERNAL_7cddce62_4_k_cu_ba6b2e79_79004cuda3std3__45__cpo5beginE)
_ZN39_INTERNAL_7cddce62_4_k_cu_ba6b2e79_79004cuda3std3__45__cpo5beginE:
	.zero		1
	.type		_ZN39_INTERNAL_7cddce62_4_k_cu_ba6b2e79_79004cuda3std3__441_GLOBAL__N__7cddce62_4_k_cu_ba6b2e79_79006ignoreE,@object
	.size		_ZN39_INTERNAL_7cddce62_4_k_cu_ba6b2e79_79004cuda3std3__441_GLOBAL__N__7cddce62_4_k_cu_ba6b2e79_79006ignoreE,(_ZN39_INTERNAL_7cddce62_4_k_cu_ba6b2e79_79004cute7productE - _ZN39_INTERNAL_7cddce62_4_k_cu_ba6b2e79_79004cuda3std3__441_GLOBAL__N__7cddce62_4_k_cu_ba6b2e79_79006ignoreE)
_ZN39_INTERNAL_7cddce62_4_k_cu_ba6b2e79_79004cuda3std3__441_GLOBAL__N__7cddce62_4_k_cu_ba6b2e79_79006ignoreE:
	.zero		1
	.type		_ZN39_INTERNAL_7cddce62_4_k_cu_ba6b2e79_79004cute7productE,@object
	.size		_ZN39_INTERNAL_7cddce62_4_k_cu_ba6b2e79_79004cute7productE,(_ZN39_INTERNAL_7cddce62_4_k_cu_ba6b2e79_79004cuda3std3__45__cpo3endE - _ZN39_INTERNAL_7cddce62_4_k_cu_ba6b2e79_79004cute7productE)
_ZN39_INTERNAL_7cddce62_4_k_cu_ba6b2e79_79004cute7productE:
	.zero		1
	.type		_ZN39_INTERNAL_7cddce62_4_k_cu_ba6b2e79_79004cuda3std3__45__cpo3endE,@object
	.size		_ZN39_INTERNAL_7cddce62_4_k_cu_ba6b2e79_79004cuda3std3__45__cpo3endE,(_ZN39_INTERNAL_7cddce62_4_k_cu_ba6b2e79_79004cuda3std3__419piecewise_constructE - _ZN39_INTERNAL_7cddce62_4_k_cu_ba6b2e79_79004cuda3std3__45__cpo3endE)
_ZN39_INTERNAL_7cddce62_4_k_cu_ba6b2e79_79004cuda3std3__45__cpo3endE:
	.zero		1
	.type		_ZN39_INTERNAL_7cddce62_4_k_cu_ba6b2e79_79004cuda3std3__419piecewise_constructE,@object
	.size		_ZN39_INTERNAL_7cddce62_4_k_cu_ba6b2e79_79004cuda3std3__419piecewise_constructE,(_ZN39_INTERNAL_7cddce62_4_k_cu_ba6b2e79_79004cuda3std3__45__cpo4cendE - _ZN39_INTERNAL_7cddce62_4_k_cu_ba6b2e79_79004cuda3std3__419piecewise_constructE)
_ZN39_INTERNAL_7cddce62_4_k_cu_ba6b2e79_79004cuda3std3__419piecewise_constructE:
	.zero		1
	.type		_ZN39_INTERNAL_7cddce62_4_k_cu_ba6b2e79_79004cuda3std3__45__cpo4cendE,@object
	.size		_ZN39_INTERNAL_7cddce62_4_k_cu_ba6b2e79_79004cuda3std3__45__cpo4cendE,(_ZN39_INTERNAL_7cddce62_4_k_cu_ba6b2e79_79004cuda3std6ranges3__45__cpo4swapE - _ZN39_INTERNAL_7cddce62_4_k_cu_ba6b2e79_79004cuda3std3__45__cpo4cendE)
_ZN39_INTERNAL_7cddce62_4_k_cu_ba6b2e79_79004cuda3std3__45__cpo4cendE:
	.zero		1
	.type		_ZN39_INTERNAL_7cddce62_4_k_cu_ba6b2e79_79004cuda3std6ranges3__45__cpo4swapE,@object
	.size		_ZN39_INTERNAL_7cddce62_4_k_cu_ba6b2e79_79004cuda3std6ranges3__45__cpo4swapE,(.L_7 - _ZN39_INTERNAL_7cddce62_4_k_cu_ba6b2e79_79004cuda3std6ranges3__45__cpo4swapE)
_ZN39_INTERNAL_7cddce62_4_k_cu_ba6b2e79_79004cuda3std6ranges3__45__cpo4swapE:
	.zero		1
.L_7:


//--------------------- .nv.constant0._ZN7cutlass13device_kernelINS_4gemm6kernel13GemmUniversalIN4cute5tupleIJiiiiEEENS1_10collective13CollectiveMmaINS1_37MainloopSm90TmaGmmaWarpSpecializedFP8ILi90ENS5_IJNS4_1CILi1EEESB_SB_EEENS1_32KernelTmaWarpSpecializedPingpongEEENS5_IJNSA_ILi64EEENSA_ILi16EEENSA_ILi32EEEEEENS_12float_e4m3_tENS5_IJlSB_lEEESJ_SK_NS4_8TiledMMAINS4_8MMA_AtomIJNS4_4SM904GMMA30MMA_64x16x32_F32E4M3E4M3_SS_TNILNSO_7ScaleInE1ELSQ_1EEEEEENS4_6LayoutISC_NS5_IJNSA_ILi0EEESU_SU_EEEEENS5_IJNS4_10UnderscoreESX_SX_EEEEENS4_13SM90_TMA_LOADENS4_14ComposedLayoutINS4_7SwizzleILi1ELi4ELi3EEENS4_18smem_ptr_flag_bitsILi8EEENST_INS5_IJNSA_ILi8EEESH_EEENS5_IJSH_SB_EEEEEEEvNS4_8identityES10_S1A_vS1B_EENS_8epilogue10collective6detail29Sm90TmaWarpSpecializedAdapterINS1E_15DefaultEpilogueISJ_SK_SK_NS1D_6thread17LinearCombinationISJ_Li1EffLNS1I_9ScaleType4KindE0ELNS_15FloatRoundStyleE2ESJ_EENS1_15EpilogueDefaultEEEEEvvEEEEvNT_6ParamsE --------------------------
	.section	.nv.constant0._ZN7cutlass13device_kernelINS_4gemm6kernel13GemmUniversalIN4cute5tupleIJiiiiEEENS1_10collective13CollectiveMmaINS1_37MainloopSm90TmaGmmaWarpSpecializedFP8ILi90ENS5_IJNS4_1CILi1EEESB_SB_EEENS1_32KernelTmaWarpSpecializedPingpongEEENS5_IJNSA_ILi64EEENSA_ILi16EEENSA_ILi32EEEEEENS_12float_e4m3_tENS5_IJlSB_lEEESJ_SK_NS4_8TiledMMAINS4_8MMA_AtomIJNS4_4SM904GMMA30MMA_64x16x32_F32E4M3E4M3_SS_TNILNSO_7ScaleInE1ELSQ_1EEEEEENS4_6LayoutISC_NS5_IJNSA_ILi0EEESU_SU_EEEEENS5_IJNS4_10UnderscoreESX_SX_EEEEENS4_13SM90_TMA_LOADENS4_14ComposedLayoutINS4_7SwizzleILi1ELi4ELi3EEENS4_18smem_ptr_flag_bitsILi8EEENST_INS5_IJNSA_ILi8EEESH_EEENS5_IJSH_SB_EEEEEEEvNS4_8identityES10_S1A_vS1B_EENS_8epilogue10collective6detail29Sm90TmaWarpSpecializedAdapterINS1E_15DefaultEpilogueISJ_SK_SK_NS1D_6thread17LinearCombinationISJ_Li1EffLNS1I_9ScaleType4KindE0ELNS_15FloatRoundStyleE2ESJ_EENS1_15EpilogueDefaultEEEEEvvEEEEvNT_6ParamsE,"a",@progbits
	.sectionflags	@""
	.align	4
.nv.constant0._ZN7cutlass13device_kernelINS_4gemm6kernel13GemmUniversalIN4cute5tupleIJiiiiEEENS1_10collective13CollectiveMmaINS1_37MainloopSm90TmaGmmaWarpSpecializedFP8ILi90ENS5_IJNS4_1CILi1EEESB_SB_EEENS1_32KernelTmaWarpSpecializedPingpongEEENS5_IJNSA_ILi64EEENSA_ILi16EEENSA_ILi32EEEEEENS_12float_e4m3_tENS5_IJlSB_lEEESJ_SK_NS4_8TiledMMAINS4_8MMA_AtomIJNS4_4SM904GMMA30MMA_64x16x32_F32E4M3E4M3_SS_TNILNSO_7ScaleInE1ELSQ_1EEEEEENS4_6LayoutISC_NS5_IJNSA_ILi0EEESU_SU_EEEEENS5_IJNS4_10UnderscoreESX_SX_EEEEENS4_13SM90_TMA_LOADENS4_14ComposedLayoutINS4_7SwizzleILi1ELi4ELi3EEENS4_18smem_ptr_flag_bitsILi8EEENST_INS5_IJNSA_ILi8EEESH_EEENS5_IJSH_SB_EEEEEEEvNS4_8identityES10_S1A_vS1B_EENS_8epilogue10collective6detail29Sm90TmaWarpSpecializedAdapterINS1E_15DefaultEpilogueISJ_SK_SK_NS1D_6thread17LinearCombinationISJ_Li1EffLNS1I_9ScaleType4KindE0ELNS_15FloatRoundStyleE2ESJ_EENS1_15EpilogueDefaultEEEEEvvEEEEvNT_6ParamsE:
	.zero		1664


//--------------------- SYMBOLS --------------------------

	.type		.nv.reservedSmem.offset0,@object
	.size		.nv.reservedSmem.offset0,0x4
